	.target	sm_90a

	.elftype	@"ET_EXEC"


//--------------------- .note.nv.tkinfo           --------------------------
	.section	.note.nv.tkinfo,"",@"SHT_NOTE"
	.sectionflags	@"SHF_NOTE_NV_TKINFO"
	.tkinfo
        /*0018*/ 	.word	0x00000002
        /*0030*/ 	.string	""
        /*0030*/ 	.string	"ptxas"
        /*0030*/ 	.string	"Cuda compilation tools, release 13.0, V13.0.88"
        /*0030*/ 	.string	"Build cuda_13.0.r13.0/compiler.36424714_0"
        /*0030*/ 	.string	"-v  -suppress-debug-info  -lineinfo  -arch sm_90a "



//--------------------- .note.nv.cuinfo           --------------------------
	.section	.note.nv.cuinfo,"",@"SHT_NOTE"
	.sectionflags	@"SHF_NOTE_NV_CUINFO"
        /*0018*/ 	.short	0x0002
        /*001a*/ 	.short	0x005a
        /*001c*/ 	.short	0x0082
	.zero		2


//--------------------- .nv.info                  --------------------------
	.section	.nv.info,"",@"SHT_CUDA_INFO"
	.align	4


	//----- nvinfo : EIATTR_REGCOUNT
	.align		4
        /*0000*/ 	.byte	0x04, 0x2f
        /*0002*/ 	.short	(.L_1 - .L_0)
	.align		4
.L_0:
        /*0004*/ 	.word	index@(gluon_wgmma)
        /*0008*/ 	.word	0x000000ff


	//----- nvinfo : EIATTR_FRAME_SIZE
	.align		4
.L_1:
        /*000c*/ 	.byte	0x04, 0x11
        /*000e*/ 	.short	(.L_3 - .L_2)
	.align		4
.L_2:
        /*0010*/ 	.word	index@(gluon_wgmma)
        /*0014*/ 	.word	0x00000200


	//----- nvinfo : EIATTR_MIN_STACK_SIZE
	.align		4
.L_3:
        /*0018*/ 	.byte	0x04, 0x12
        /*001a*/ 	.short	(.L_5 - .L_4)
	.align		4
.L_4:
        /*001c*/ 	.word	index@(gluon_wgmma)
        /*0020*/ 	.word	0x00000200
.L_5:


//--------------------- .nv.compat                --------------------------
	.section	.nv.compat,"",@"SHT_CUDA_COMPAT_INFO"
	.align	4
        /*0000*/ 	.byte	0x02, 0x09, 0x01, 0x00, 0x02, 0x02, 0x04, 0x00, 0x02, 0x05, 0x05, 0x00, 0x03, 0x07, 0x01, 0x01
        /*0010*/ 	.byte	0x02, 0x03, 0x03, 0x00, 0x02, 0x06, 0x01, 0x00, 0x04, 0x0b, 0x08, 0x00, 0x00, 0x00, 0x00, 0x00
        /*0020*/ 	.byte	0x00, 0x00, 0x00, 0x00


//--------------------- .nv.info.gluon_wgmma      --------------------------
	.section	.nv.info.gluon_wgmma,"",@"SHT_CUDA_INFO"
	.sectionflags	@""
	.align	4


	//----- nvinfo : EIATTR_CUDA_API_VERSION
	.align		4
        /*0000*/ 	.byte	0x04, 0x37
        /*0002*/ 	.short	(.L_7 - .L_6)
.L_6:
        /*0004*/ 	.word	0x00000082


	//----- nvinfo : EIATTR_KPARAM_INFO
	.align		4
.L_7:
        /*0008*/ 	.byte	0x04, 0x17
        /*000a*/ 	.short	(.L_9 - .L_8)
.L_8:
        /*000c*/ 	.word	0x00000000
        /*0010*/ 	.short	0x000a
        /*0012*/ 	.short	0x0048
        /*0014*/ 	.byte	0x00, 0xf4, 0x21, 0x00


	//----- nvinfo : EIATTR_KPARAM_INFO
	.align		4
.L_9:
        /*0018*/ 	.byte	0x04, 0x17
        /*001a*/ 	.short	(.L_11 - .L_10)
.L_10:
        /*001c*/ 	.word	0x00000000
        /*0020*/ 	.short	0x0009
        /*0022*/ 	.short	0x0040
        /*0024*/ 	.byte	0x00, 0xf4, 0x21, 0x00


	//----- nvinfo : EIATTR_KPARAM_INFO
	.align		4
.L_11:
        /*0028*/ 	.byte	0x04, 0x17
        /*002a*/ 	.short	(.L_13 - .L_12)
.L_12:
        /*002c*/ 	.word	0x00000000
        /*0030*/ 	.short	0x0008
        /*0032*/ 	.short	0x0038
        /*0034*/ 	.byte	0x00, 0xf0, 0x21, 0x00


	//----- nvinfo : EIATTR_KPARAM_INFO
	.align		4
.L_13:
        /*0038*/ 	.byte	0x04, 0x17
        /*003a*/ 	.short	(.L_15 - .L_14)
.L_14:
        /*003c*/ 	.word	0x00000000
        /*0040*/ 	.short	0x0007
        /*0042*/ 	.short	0x0030
        /*0044*/ 	.byte	0x00, 0xf0, 0x21, 0x00


	//----- nvinfo : EIATTR_KPARAM_INFO
	.align		4
.L_15:
        /*0048*/ 	.byte	0x04, 0x17
        /*004a*/ 	.short	(.L_17 - .L_16)
.L_16:
        /*004c*/ 	.word	0x00000000
        /*0050*/ 	.short	0x0006
        /*0052*/ 	.short	0x0028
        /*0054*/ 	.byte	0x00, 0xf0, 0x21, 0x00


	//----- nvinfo : EIATTR_KPARAM_INFO
	.align		4
.L_17:
        /*0058*/ 	.byte	0x04, 0x17
        /*005a*/ 	.short	(.L_19 - .L_18)
.L_18:
        /*005c*/ 	.word	0x00000000
        /*0060*/ 	.short	0x0005
        /*0062*/ 	.short	0x0020
        /*0064*/ 	.byte	0x00, 0xf0, 0x11, 0x00


	//----- nvinfo : EIATTR_KPARAM_INFO
	.align		4
.L_19:
        /*0068*/ 	.byte	0x04, 0x17
        /*006a*/ 	.short	(.L_21 - .L_20)
.L_20:
        /*006c*/ 	.word	0x00000000
        /*0070*/ 	.short	0x0004
        /*0072*/ 	.short	0x001c
        /*0074*/ 	.byte	0x00, 0xf0, 0x11, 0x00


	//----- nvinfo : EIATTR_KPARAM_INFO
	.align		4
.L_21:
        /*0078*/ 	.byte	0x04, 0x17
        /*007a*/ 	.short	(.L_23 - .L_22)
.L_22:
        /*007c*/ 	.word	0x00000000
        /*0080*/ 	.short	0x0003
        /*0082*/ 	.short	0x0018
        /*0084*/ 	.byte	0x00, 0xf0, 0x11, 0x00


	//----- nvinfo : EIATTR_KPARAM_INFO
	.align		4
.L_23:
        /*0088*/ 	.byte	0x04, 0x17
        /*008a*/ 	.short	(.L_25 - .L_24)
.L_24:
        /*008c*/ 	.word	0x00000000
        /*0090*/ 	.short	0x0002
        /*0092*/ 	.short	0x0010
        /*0094*/ 	.byte	0x00, 0xf4, 0x21, 0x00


	//----- nvinfo : EIATTR_KPARAM_INFO
	.align		4
.L_25:
        /*0098*/ 	.byte	0x04, 0x17
        /*009a*/ 	.short	(.L_27 - .L_26)
.L_26:
        /*009c*/ 	.word	0x00000000
        /*00a0*/ 	.short	0x0001
        /*00a2*/ 	.short	0x0008
        /*00a4*/ 	.byte	0x00, 0xf4, 0x21, 0x00


	//----- nvinfo : EIATTR_KPARAM_INFO
	.align		4
.L_27:
        /*00a8*/ 	.byte	0x04, 0x17
        /*00aa*/ 	.short	(.L_29 - .L_28)
.L_28:
        /*00ac*/ 	.word	0x00000000
        /*00b0*/ 	.short	0x0000
        /*00b2*/ 	.short	0x0000
        /*00b4*/ 	.byte	0x00, 0xf4, 0x21, 0x00


	//----- nvinfo : EIATTR_SPARSE_MMA_MASK
	.align		4
.L_29:
        /*00b8*/ 	.byte	0x03, 0x50
        /*00ba*/ 	.short	0x0000


	//----- nvinfo : EIATTR_MAXREG_COUNT
	.align		4
        /*00bc*/ 	.byte	0x03, 0x1b
        /*00be*/ 	.short	0x00ff


	//----- nvinfo : EIATTR_NUM_BARRIERS
	.align		4
        /*00c0*/ 	.byte	0x02, 0x4c
        /*00c2*/ 	.byte	0x01
	.zero		1


	//----- nvinfo : EIATTR_ANNOTATIONS
	.align		4
        /*00c4*/ 	.byte	0x04, 0x55
        /*00c6*/ 	.short	(.L_31 - .L_30)


	//   ....[0]....
.L_30:
        /*00c8*/ 	.word	0x00000001
        /*00cc*/ 	.byte	0x50, 0x11, 0x00, 0x00, 0x01, 0x00, 0x00, 0x00, 0x40, 0x13, 0x00, 0x00, 0x01, 0x00, 0x00, 0x00
        /* <DEDUP_REMOVED lines=162> */
        /*0afc*/ 	.byte	0x10, 0x42, 0x00, 0x00, 0x01, 0x00, 0x00, 0x00, 0x30, 0x42, 0x00, 0x00


	//----- nvinfo : EIATTR_MERCURY_ISA_VERSION
	.align		4
.L_31:
        /*0b08*/ 	.byte	0x03, 0x5f
        /*0b0a*/ 	.short	0x0101


	//----- nvinfo : EIATTR_INT_WARP_WIDE_INSTR_OFFSETS
	.align		4
        /*0b0c*/ 	.byte	0x04, 0x31
        /*0b0e*/ 	.short	(.L_33 - .L_32)


	//   ....[0]....
.L_32:
        /*0b10*/ 	.word	0x00001310


	//   ....[1]....
        /*0b14*/ 	.word	0x00001330


	//   ....[2]....
        /*0b18*/ 	.word	0x00001350


	//   ....[3]....
        /*0b1c*/ 	.word	0x00001470


	//   ....[4]....
        /*0b20*/ 	.word	0x00001490


	//   ....[5]....
        /*0b24*/ 	.word	0x00002970


	//   ....[6]....
        /*0b28*/ 	.word	0x00002980


	//   ....[7]....
        /*0b2c*/ 	.word	0x00002a30


	//   ....[8]....
        /*0b30*/ 	.word	0x00002a40


	//   ....[9]....
        /*0b34*/ 	.word	0x00004560


	//   ....[10]....
        /*0b38*/ 	.word	0x00004580


	//----- nvinfo : EIATTR_COOP_GROUP_MASK_REGIDS
	.align		4
.L_33:
        /*0b3c*/ 	.byte	0x04, 0x29
        /*0b3e*/ 	.short	(.L_35 - .L_34)


	//   ....[0]....
.L_34:
        /*0b40*/ 	.word	0xffffffff


	//   ....[1]....
        /*0b44*/ 	.word	0xffffffff


	//   ....[2]....
        /*0b48*/ 	.word	0xffffffff


	//----- nvinfo : EIATTR_COOP_GROUP_INSTR_OFFSETS
	.align		4
.L_35:
        /*0b4c*/ 	.byte	0x04, 0x28
        /*0b4e*/ 	.short	(.L_37 - .L_36)


	//   ....[0]....
.L_36:
        /*0b50*/ 	.word	0x00000160


	//   ....[1]....
        /*0b54*/ 	.word	0x00000730


	//   ....[2]....
        /*0b58*/ 	.word	0x00000ce0


	//----- nvinfo : EIATTR_MBARRIER_INSTR_OFFSETS
	.align		4
.L_37:
        /*0b5c*/ 	.byte	0x04, 0x39
        /*0b5e*/ 	.short	(.L_39 - .L_38)


	//   ....[0]....
.L_38:
        /*0b60*/ 	.word	0x000014c0
        /*0b64*/ 	.word	0x000000ff
        /*0b68*/ 	.word	0x00060000
        /*0b6c*/ 	.short	0x0100
        /*0b6e*/ 	.byte	0x3b
	.zero		1


	//   ....[1]....
        /*0b70*/ 	.word	0x000016e0
        /*0b74*/ 	.word	0x000000ff
        /*0b78*/ 	.word	0x00060008
        /*0b7c*/ 	.short	0x0100
        /*0b7e*/ 	.byte	0x3b
	.zero		1


	//   ....[2]....
        /*0b80*/ 	.word	0x00001ca0
        /*0b84*/ 	.word	0x000000ff
        /*0b88*/ 	.word	0x00060010
        /*0b8c*/ 	.short	0x0100
        /*0b8e*/ 	.byte	0x3b
	.zero		1


	//   ....[3]....
        /*0b90*/ 	.word	0x00001e50
        /*0b94*/ 	.word	0x000000ff
        /*0b98*/ 	.word	0x00060018
        /*0b9c*/ 	.short	0x0100
        /*0b9e*/ 	.byte	0x3b
	.zero		1


	//   ....[4]....
        /*0ba0*/ 	.word	0x00002ad0
        /*0ba4*/ 	.word	0x000000ff
        /*0ba8*/ 	.word	0x00060000
        /*0bac*/ 	.short	0x010a
        /*0bae*/ 	.byte	0x16
	.zero		1


	//   ....[5]....
        /*0bb0*/ 	.word	0x00003d50
        /*0bb4*/ 	.word	0x000000ff
        /*0bb8*/ 	.word	0x00060000
        /*0bbc*/ 	.short	0x0108
        /*0bbe*/ 	.byte	0x3b
	.zero		1


	//   ....[6]....
        /*0bc0*/ 	.word	0x00003dc0
        /*0bc4*/ 	.word	0x000000ff
        /*0bc8*/ 	.word	0x00060008
        /*0bcc*/ 	.short	0x0108
        /*0bce*/ 	.byte	0x3b
	.zero		1


	//   ....[7]....
        /*0bd0*/ 	.word	0x00003e30
        /*0bd4*/ 	.word	0x000000ff
        /*0bd8*/ 	.word	0x00060010
        /*0bdc*/ 	.short	0x0108
        /*0bde*/ 	.byte	0x3b
	.zero		1


	//   ....[8]....
        /*0be0*/ 	.word	0x000041e0
        /*0be4*/ 	.word	0x000000ff
        /*0be8*/ 	.word	0x00060018
        /*0bec*/ 	.short	0x0108
        /*0bee*/ 	.byte	0x3b
	.zero		1


	//   ....[9]....
        /*0bf0*/ 	.word	0x00004e10
        /*0bf4*/ 	.word	0x000000ff
        /*0bf8*/ 	.word	0x00060000
        /*0bfc*/ 	.short	0x010a
        /*0bfe*/ 	.byte	0x16
	.zero		1


	//----- nvinfo : EIATTR_NUM_MBARRIERS
	.align		4
.L_39:
        /*0c00*/ 	.byte	0x03, 0x38
        /*0c02*/ 	.short	0x0004


	//----- nvinfo : EIATTR_EXIT_INSTR_OFFSETS
	.align		4
        /*0c04*/ 	.byte	0x04, 0x1c
        /*0c06*/ 	.short	(.L_41 - .L_40)


	//   ....[0]....
.L_40:
        /*0c08*/ 	.word	0x00004e00


	//----- nvinfo : EIATTR_REQNTID
	.align		4
.L_41:
        /*0c0c*/ 	.byte	0x04, 0x10
        /*0c0e*/ 	.short	(.L_43 - .L_42)
.L_42:
        /*0c10*/ 	.word	0x00000080
        /*0c14*/ 	.word	0x00000001
        /*0c18*/ 	.word	0x00000001


	//----- nvinfo : EIATTR_CRS_STACK_SIZE
	.align		4
.L_43:
        /*0c1c*/ 	.byte	0x04, 0x1e
        /*0c1e*/ 	.short	(.L_45 - .L_44)
.L_44:
        /*0c20*/ 	.word	0x00000000


	//----- nvinfo : EIATTR_CBANK_PARAM_SIZE
	.align		4
.L_45:
        /*0c24*/ 	.byte	0x03, 0x19
        /*0c26*/ 	.short	0x0050


	//----- nvinfo : EIATTR_PARAM_CBANK
	.align		4
        /*0c28*/ 	.byte	0x04, 0x0a
        /*0c2a*/ 	.short	(.L_47 - .L_46)
	.align		4
.L_46:
        /*0c2c*/ 	.word	index@(.nv.constant0.gluon_wgmma)
        /*0c30*/ 	.short	0x0210
        /*0c32*/ 	.short	0x0050


	//----- nvinfo : EIATTR_SW_WAR
	.align		4
.L_47:
        /*0c34*/ 	.byte	0x04, 0x36
        /*0c36*/ 	.short	(.L_49 - .L_48)
.L_48:
        /*0c38*/ 	.word	0x00000008
.L_49:


//--------------------- .nv.callgraph             --------------------------
	.section	.nv.callgraph,"",@"SHT_CUDA_CALLGRAPH"
	.align	4
	.sectionentsize	8
	.align		4
        /*0000*/ 	.word	0x00000000
	.align		4
        /*0004*/ 	.word	0xffffffff
	.align		4
        /*0008*/ 	.word	0x00000000
	.align		4
        /*000c*/ 	.word	0xfffffffe
	.align		4
        /*0010*/ 	.word	0x00000000
	.align		4
        /*0014*/ 	.word	0xfffffffd
	.align		4
        /*0018*/ 	.word	0x00000000
	.align		4
        /*001c*/ 	.word	0xfffffffc


//--------------------- .text.gluon_wgmma         --------------------------
	.section	.text.gluon_wgmma,"ax",@progbits
	.align	128
        .global         gluon_wgmma
        .type           gluon_wgmma,@function
        .size           gluon_wgmma,(.L_x_52 - gluon_wgmma)
        .other          gluon_wgmma,@"STO_CUDA_ENTRY STV_DEFAULT"
gluon_wgmma:
.text.gluon_wgmma:
[----:B------:R-:W1:Y:S01]  /*0000*/  LDC R1, c[0x0][0x28] ;  /* 0x00000a00ff017b82 */ /* 0x000e620000000800 */
[----:B------:R-:W2:Y:S07]  /*0010*/  S2R R20, SR_TID.X ;  /* 0x0000000000147919 */ /* 0x000eae0000002100 */
[----:B------:R-:W3:Y:S01]  /*0020*/  S2UR UR4, SR_CgaCtaId ;  /* 0x00000000000479c3 */ /* 0x000ee20000008800 */
[----:B------:R-:W-:Y:S01]  /*0030*/  UMOV UR59, 0x400 ;  /* 0x00000400003b7882 */ /* 0x000fe20000000000 */
[----:B------:R-:W-:Y:S01]  /*0040*/  ULDC UR6, c[0x0][0xc] ;  /* 0x0000030000067ab9 */ /* 0x000fe20000000800 */
[----:B------:R-:W-:Y:S01]  /*0050*/  ULDC.64 UR52, c[0x0][0x250] ;  /* 0x0000940000347ab9 */ /* 0x000fe20000000a00 */
[----:B------:R-:W-:Y:S01]  /*0060*/  BSSY B0, `(.L_x_0) ;  /* 0x000001f000007945 */ /* 0x000fe20003800000 */
[----:B-1----:R-:W-:-:S03]  /*0070*/  VIADD R1, R1, 0xfffffe00 ;  /* 0xfffffe0001017836 */ /* 0x002fc60000000000 */
[----:B------:R-:W1:Y:S08]  /*0080*/  LDC R6, c[0x0][0x228] ;  /* 0x00008a00ff067b82 */ /* 0x000e700000000800 */
[----:B------:R-:W4:Y:S08]  /*0090*/  LDC R13, c[0x0][0x230] ;  /* 0x00008c00ff0d7b82 */ /* 0x000f300000000800 */
[----:B------:R-:W-:Y:S01]  /*00a0*/  S2UR UR54, SR_CTAID.Y ;  /* 0x00000000003679c3 */ /* 0x000fe20000002600 */
[----:B---3--:R-:W-:-:S03]  /*00b0*/  ULEA UR59, UR4, UR59, 0x18 ;  /* 0x0000003b043b7291 */ /* 0x008fc6000f8ec03f */
[----:B------:R-:W-:Y:S01]  /*00c0*/  ULDC UR4, c[0x0][0x10] ;  /* 0x0000040000047ab9 */ /* 0x000fe20000000800 */
[----:B--2---:R-:W-:-:S03]  /*00d0*/  LOP3.LUT R3, R20, 0x7f, RZ, 0xc0, !PT ;  /* 0x0000007f14037812 */ /* 0x004fc600078ec0ff */
[----:B------:R-:W2:Y:S01]  /*00e0*/  S2UR UR5, SR_CTAID.Z ;  /* 0x00000000000579c3 */ /* 0x000ea20000002700 */
[----:B-1----:R-:W-:Y:S01]  /*00f0*/  VIADD R6, R6, 0xffffffff ;  /* 0xffffffff06067836 */ /* 0x002fe20000000000 */
[C---:B------:R-:W-:Y:S02]  /*0100*/  ISETP.GE.U32.AND P0, PT, R3.reuse, 0x20, PT ;  /* 0x000000200300780c */ /* 0x040fe40003f06070 */
[C---:B------:R-:W-:Y:S02]  /*0110*/  ISETP.NE.U32.AND P2, PT, R3.reuse, RZ, PT ;  /* 0x000000ff0300720c */ /* 0x040fe40003f45070 */
[----:B------:R-:W-:Y:S02]  /*0120*/  LEA R12, R3, UR59, 0x2 ;  /* 0x0000003b030c7c11 */ /* 0x000fe4000f8e10ff */
[----:B------:R-:W1:Y:S01]  /*0130*/  S2UR UR55, SR_CTAID.X ;  /* 0x00000000003779c3 */ /* 0x000e620000002500 */
[----:B----4-:R-:W-:-:S06]  /*0140*/  VIADD R8, R13, 0xffffffff ;  /* 0xffffffff0d087836 */ /* 0x010fcc0000000000 */
[----:B------:R3:W-:Y:S01]  /*0150*/  @!P0 STS [R12], RZ ;  /* 0x000000ff0c008388 */ /* 0x0007e20000000800 */
[----:B------:R-:W-:-:S03]  /*0160*/  NOP ;  /* 0x0000000000007918 */ /* 0x000fc60000000000 */
[----:B------:R3:W-:Y:S01]  /*0170*/  @!P2 STS [UR59+0x24], R6 ;  /* 0x00002406ff00a988 */ /* 0x0007e2000800083b */
[----:B--2---:R-:W-:-:S03]  /*0180*/  UIMAD UR4, UR5, UR4, UR54 ;  /* 0x00000004050472a4 */ /* 0x004fc6000f8e0236 */
[----:B------:R3:W-:Y:S01]  /*0190*/  @!P2 STS [UR59+0x20], R8 ;  /* 0x00002008ff00a988 */ /* 0x0007e2000800083b */
[----:B-1----:R-:W-:-:S04]  /*01a0*/  UIMAD UR4, UR4, UR6, UR55 ;  /* 0x00000006040472a4 */ /* 0x002fc8000f8e0237 */
[----:B------:R-:W-:-:S04]  /*01b0*/  UIMAD UR8, UR4, 0x180, URZ ;  /* 0x00000180040878a4 */ /* 0x000fc8000f8e023f */
[----:B------:R-:W-:-:S04]  /*01c0*/  UIADD3 UR4, UP0, UR8, UR52, URZ ;  /* 0x0000003408047290 */ /* 0x000fc8000ff1e03f */
[----:B------:R-:W-:Y:S01]  /*01d0*/  ULEA.HI.X.SX32 UR5, UR8, UR53, 0x1, UP0 ;  /* 0x0000003508057291 */ /* 0x000fe200080f0e3f */
[----:B---3--:R-:W-:Y:S11]  /*01e0*/  @P2 BRA `(.L_x_1) ;  /* 0x0000000000182947 */ /* 0x008ff60003800000 */
[----:B------:R-:W1:Y:S01]  /*01f0*/  LDS R0, [UR59+0x8] ;  /* 0x0000083bff007984 */ /* 0x000e620008000800 */
[----:B------:R-:W2:Y:S01]  /*0200*/  LDC.64 R10, c[0x0][0x210] ;  /* 0x00008400ff0a7b82 */ /* 0x000ea20000000a00 */
[----:B------:R-:W-:Y:S02]  /*0210*/  IMAD.MOV.U32 R5, RZ, RZ, 0x70 ;  /* 0x00000070ff057424 */ /* 0x000fe400078e00ff */
[----:B--2---:R2:W-:Y:S03]  /*0220*/  STS.64 [UR59], R10 ;  /* 0x0000000aff007988 */ /* 0x0045e60008000a3b */
[----:B-1----:R-:W-:-:S05]  /*0230*/  LOP3.LUT R0, R0, 0x10, R5, 0xd8, !PT ;  /* 0x0000001000007812 */ /* 0x002fca00078ed805 */
[----:B------:R2:W-:Y:S02]  /*0240*/  STS [UR59+0x8], R0 ;  /* 0x00000800ff007988 */ /* 0x0005e4000800083b */
.L_x_1:
[----:B------:R-:W-:Y:S05]  /*0250*/  BSYNC B0 ;  /* 0x0000000000007941 */ /* 0x000fea0003800000 */
.L_x_0:
[----:B------:R-:W-:Y:S04]  /*0260*/  BSSY B0, `(.L_x_2) ;  /* 0x000000a000007945 */ /* 0x000fe80003800000 */
[----:B------:R-:W-:Y:S05]  /*0270*/  @P2 BRA `(.L_x_3) ;  /* 0x0000000000202947 */ /* 0x000fea0003800000 */
[----:B--2---:R-:W1:Y:S01]  /*0280*/  LDS R0, [UR59+0x34] ;  /* 0x0000343bff007984 */ /* 0x004e620008000800 */
[----:B------:R-:W-:Y:S02]  /*0290*/  IMAD.MOV.U32 R5, RZ, RZ, 0x3f000000 ;  /* 0x3f000000ff057424 */ /* 0x000fe400078e00ff */
[----:B------:R-:W-:Y:S01]  /*02a0*/  @!P2 IMAD.MOV.U32 R2, RZ, RZ, 0xff ;  /* 0x000000ffff02a424 */ /* 0x000fe200078e00ff */
[----:B------:R-:W2:Y:S02]  /*02b0*/  @!P2 LDS R7, [UR59+0x38] ;  /* 0x0000383bff07a984 */ /* 0x000ea40008000800 */
[----:B-1----:R-:W-:Y:S02]  /*02c0*/  LOP3.LUT R0, R0, 0xff000000, R5, 0xb8, !PT ;  /* 0xff00000000007812 */ /* 0x002fe400078eb805 */
[----:B--2---:R-:W-:-:S03]  /*02d0*/  @!P2 LOP3.LUT R2, R7, 0xff, R2, 0xb8, !PT ;  /* 0x000000ff0702a812 */ /* 0x004fc600078eb802 */
[----:B------:R1:W-:Y:S04]  /*02e0*/  STS [UR59+0x34], R0 ;  /* 0x00003400ff007988 */ /* 0x0003e8000800083b */
[----:B------:R1:W-:Y:S02]  /*02f0*/  @!P2 STS [UR59+0x38], R2 ;  /* 0x00003802ff00a988 */ /* 0x0003e4000800083b */
.L_x_3:
[----:B------:R-:W-:Y:S05]  /*0300*/  BSYNC B0 ;  /* 0x0000000000007941 */ /* 0x000fea0003800000 */
.L_x_2:
[----:B------:R-:W-:Y:S04]  /*0310*/  BSSY B0, `(.L_x_4) ;  /* 0x000000e000007945 */ /* 0x000fe80003800000 */
[----:B------:R-:W-:Y:S05]  /*0320*/  @P2 BRA `(.L_x_5) ;  /* 0x0000000000302947 */ /* 0x000fea0003800000 */
[----:B-1----:R-:W1:Y:S01]  /*0330*/  LDS R2, [UR59+0x34] ;  /* 0x0000343bff027984 */ /* 0x002e620008000800 */
[----:B------:R-:W3:Y:S03]  /*0340*/  LDC.64 R4, c[0x0][0x238] ;  /* 0x00008e00ff047b82 */ /* 0x000ee60000000a00 */
[----:B--2---:R-:W2:Y:S01]  /*0350*/  LDS R0, [UR59+0x1c] ;  /* 0x00001c3bff007984 */ /* 0x004ea20008000800 */
[C---:B---3--:R-:W-:Y:S01]  /*0360*/  SHF.L.U64.HI R5, R4.reuse, 0x1, R5 ;  /* 0x0000000104057819 */ /* 0x048fe20000010205 */
[----:B------:R-:W-:-:S03]  /*0370*/  IMAD.SHL.U32 R4, R4, 0x2, RZ ;  /* 0x0000000204047824 */ /* 0x000fc600078e00ff */
[--C-:B------:R-:W-:Y:S02]  /*0380*/  SHF.R.U32.HI R7, RZ, 0x4, R5.reuse ;  /* 0x00000004ff077819 */ /* 0x100fe40000011605 */
[----:B------:R-:W-:-:S05]  /*0390*/  SHF.R.U64 R4, R4, 0x4, R5 ;  /* 0x0000000404047819 */ /* 0x000fca0000001205 */
[----:B------:R3:W-:Y:S01]  /*03a0*/  STS [UR59+0xc], R4 ;  /* 0x00000c04ff007988 */ /* 0x0007e2000800083b */
[----:B-1----:R-:W-:Y:S02]  /*03b0*/  LOP3.LUT R2, R2, 0x7, RZ, 0xb8, !PT ;  /* 0x0000000702027812 */ /* 0x002fe400078eb8ff */
[----:B--2---:R-:W-:-:S03]  /*03c0*/  LOP3.LUT R0, R0, 0xf, R7, 0xb8, !PT ;  /* 0x0000000f00007812 */ /* 0x004fc600078eb807 */
[----:B------:R3:W-:Y:S04]  /*03d0*/  STS [UR59+0x34], R2 ;  /* 0x00003402ff007988 */ /* 0x0007e8000800083b */
[----:B------:R3:W-:Y:S02]  /*03e0*/  STS [UR59+0x1c], R0 ;  /* 0x00001c00ff007988 */ /* 0x0007e4000800083b */
.L_x_5:
[----:B------:R-:W-:Y:S05]  /*03f0*/  BSYNC B0 ;  /* 0x0000000000007941 */ /* 0x000fea0003800000 */
.L_x_4:
[----:B------:R-:W-:Y:S04]  /*0400*/  BSSY B1, `(.L_x_6) ;  /* 0x000001b000017945 */ /* 0x000fe80003800000 */
[----:B------:R-:W-:Y:S01]  /*0410*/  BSSY B0, `(.L_x_7) ;  /* 0x0000016000007945 */ /* 0x000fe20003800000 */
[----:B-123--:R-:W-:-:S03]  /*0420*/  IMAD.MOV.U32 R0, RZ, RZ, RZ ;  /* 0x000000ffff007224 */ /* 0x00efc600078e00ff */
[----:B------:R-:W-:Y:S05]  /*0430*/  @P2 BRA `(.L_x_8) ;  /* 0x0000000000202947 */ /* 0x000fea0003800000 */
[----:B------:R-:W1:Y:S02]  /*0440*/  LDS R2, [UR59+0x34] ;  /* 0x0000343bff027984 */ /* 0x000e640008000800 */
[----:B-1----:R-:W-:-:S05]  /*0450*/  LOP3.LUT R2, R2, 0x38, RZ, 0xb8, !PT ;  /* 0x0000003802027812 */ /* 0x002fca00078eb8ff */
[----:B------:R1:W-:Y:S01]  /*0460*/  STS [UR59+0x34], R2 ;  /* 0x00003402ff007988 */ /* 0x0003e2000800083b */
[----:B------:R-:W-:Y:S05]  /*0470*/  @P2 BRA `(.L_x_9) ;  /* 0x0000000000202947 */ /* 0x000fea0003800000 */
[----:B-1----:R-:W1:Y:S01]  /*0480*/  LDS R2, [UR59+0x8] ;  /* 0x0000083bff027984 */ /* 0x002e620008000800 */
[----:B------:R-:W-:-:S05]  /*0490*/  IMAD.MOV.U32 R5, RZ, RZ, 0x780 ;  /* 0x00000780ff057424 */ /* 0x000fca00078e00ff */
[----:B-1----:R-:W-:-:S05]  /*04a0*/  LOP3.LUT R2, R2, 0x300, R5, 0xd8, !PT ;  /* 0x0000030002027812 */ /* 0x002fca00078ed805 */
[----:B------:R1:W-:Y:S02]  /*04b0*/  STS [UR59+0x8], R2 ;  /* 0x00000802ff007988 */ /* 0x0003e4000800083b */
.L_x_8:
[----:B------:R-:W-:Y:S05]  /*04c0*/  @P2 BRA `(.L_x_10) ;  /* 0x0000000000282947 */ /* 0x000fea0003800000 */
[----:B-1----:R-:W1:Y:S02]  /*04d0*/  LDS R2, [UR59+0x8] ;  /* 0x0000083bff027984 */ /* 0x002e640008000800 */
[----:B-1----:R-:W-:-:S05]  /*04e0*/  LOP3.LUT R2, R2, 0x1800, RZ, 0xb8, !PT ;  /* 0x0000180002027812 */ /* 0x002fca00078eb8ff */
[----:B------:R2:W-:Y:S02]  /*04f0*/  STS [UR59+0x8], R2 ;  /* 0x00000802ff007988 */ /* 0x0005e4000800083b */
.L_x_9:
[----:B------:R-:W-:Y:S05]  /*0500*/  @P2 BREAK B0 ;  /* 0x0000000000002942 */ /* 0x000fea0003800000 */
[----:B------:R-:W-:Y:S05]  /*0510*/  @P2 BRA `(.L_x_11) ;  /* 0x0000000000242947 */ /* 0x000fea0003800000 */
[----:B------:R-:W3:Y:S01]  /*0520*/  LDS R5, [UR59+0x8] ;  /* 0x0000083bff057984 */ /* 0x000ee20008000800 */
[----:B-12---:R-:W-:-:S05]  /*0530*/  IMAD.MOV.U32 R2, RZ, RZ, 0x6000 ;  /* 0x00006000ff027424 */ /* 0x006fca00078e00ff */
[----:B---3--:R-:W-:-:S04]  /*0540*/  LOP3.LUT R2, R5, 0x6000, R2, 0xd8, !PT ;  /* 0x0000600005027812 */ /* 0x008fc800078ed802 */
[----:B------:R-:W-:-:S05]  /*0550*/  LOP3.LUT R2, R2, 0x400000, RZ, 0xb8, !PT ;  /* 0x0040000002027812 */ /* 0x000fca00078eb8ff */
[----:B------:R2:W-:Y:S02]  /*0560*/  STS [UR59+0x8], R2 ;  /* 0x00000802ff007988 */ /* 0x0005e4000800083b */
.L_x_10:
[----:B------:R-:W-:Y:S05]  /*0570*/  BSYNC B0 ;  /* 0x0000000000007941 */ /* 0x000fea0003800000 */
.L_x_7:
[----:B-12---:R-:W1:Y:S02]  /*0580*/  @!P2 LDS R2, [UR59+0x8] ;  /* 0x0000083bff02a984 */ /* 0x006e640008000800 */
[----:B-1----:R-:W-:-:S05]  /*0590*/  @!P2 LOP3.LUT R2, R2, 0x8000, RZ, 0xb8, !PT ;  /* 0x000080000202a812 */ /* 0x002fca00078eb8ff */
[----:B------:R3:W-:Y:S02]  /*05a0*/  @!P2 STS [UR59+0x8], R2 ;  /* 0x00000802ff00a988 */ /* 0x0007e4000800083b */
.L_x_11:
[----:B------:R-:W-:Y:S05]  /*05b0*/  BSYNC B1 ;  /* 0x0000000000017941 */ /* 0x000fea0003800000 */
.L_x_6:
[----:B------:R-:W-:Y:S05]  /*05c0*/  WARPSYNC.ALL ;  /* 0x0000000000007948 */ /* 0x000fea0003800000 */
[----:B------:R-:W4:Y:S02]  /*05d0*/  LDC R7, c[0x0][0x22c] ;  /* 0x00008b00ff077b82 */ /* 0x000f240000000800 */
[----:B----4-:R-:W-:Y:S01]  /*05e0*/  VIADD R7, R7, 0xffffffff ;  /* 0xffffffff07077836 */ /* 0x010fe20000000000 */
[----:B------:R-:W-:Y:S06]  /*05f0*/  @P0 BRA `(.L_x_12) ;  /* 0x0000000000280947 */ /* 0x000fec0003800000 */
[----:B-123--:R-:W1:Y:S01]  /*0600*/  S2R R2, SR_LANEID ;  /* 0x0000000000027919 */ /* 0x00ee620000000000 */
[----:B------:R-:W-:Y:S05]  /*0610*/  WARPSYNC.ALL ;  /* 0x0000000000007948 */ /* 0x000fea0003800000 */
[----:B-1----:R-:W-:-:S05]  /*0620*/  IMAD.SHL.U32 R2, R2, 0x4, RZ ;  /* 0x0000000402027824 */ /* 0x002fca00078e00ff */
[----:B------:R-:W1:Y:S01]  /*0630*/  LDS R9, [R2+UR59] ;  /* 0x0000003b02097984 */ /* 0x000e620008000800 */
[----:B------:R-:W-:-:S05]  /*0640*/  IADD3 R4, P1, R2, UR4, RZ ;  /* 0x0000000402047c10 */ /* 0x000fca000ff3e0ff */
[----:B------:R-:W-:-:S05]  /*0650*/  IMAD.X R5, RZ, RZ, UR5, P1 ;  /* 0x00000005ff057e24 */ /* 0x000fca00088e06ff */
[----:B-1----:R4:W5:Y:S01]  /*0660*/  ATOMG.E.EXCH.STRONG.GPU PT, RZ, [R4], R9 ;  /* 0x0000000904ff73a8 */ /* 0x00296200041ee100 */
[----:B------:R-:W-:-:S04]  /*0670*/  DEPBAR {5,4,3,2,1,0} ;  /* 0x0000003f0000791a */ /* 0x000fc80000000000 */
[----:B------:R4:W-:Y:S01]  /*0680*/  UTMACCTL.IV [UR4] ;  /* 0x00000000040079b9 */ /* 0x0009e20008000000 */
[----:B------:R-:W-:Y:S01]  /*0690*/  NOP ;  /* 0x0000000000007918 */ /* 0x000fe20000000000 */
.L_x_12:
[----:B------:R-:W-:Y:S05]  /*06a0*/  @P0 BRA `(.L_x_13) ;  /* 0x00000000000c0947 */ /* 0x000fea0003800000 */
[----:B------:R0:W-:Y:S01]  /*06b0*/  UTMACMDFLUSH ;  /* 0x00000000000079b7 */ /* 0x0001e20000000000 */
[----:B------:R-:W-:Y:S05]  /*06c0*/  @P0 BRA `(.L_x_13) ;  /* 0x0000000000040947 */ /* 0x000fea0003800000 */
[----:B------:R-:W-:-:S04]  /*06d0*/  DEPBAR.LE SB0, 0x0 ;  /* 0x000080000000791a */ /* 0x000fc80000000000 */
.L_x_13:
[----:B------:R-:W-:Y:S05]  /*06e0*/  WARPSYNC.ALL ;  /* 0x0000000000007948 */ /* 0x000fea0003800000 */
[----:B-----5:R-:W-:Y:S06]  /*06f0*/  BAR.SYNC.DEFER_BLOCKING 0x0 ;  /* 0x0000000000007b1d */ /* 0x020fec0000010000 */
[----:B------:R-:W-:Y:S02]  /*0700*/  BSSY B1, `(.L_x_14) ;  /* 0x000000b000017945 */ /* 0x000fe40003800000 */
[----:B------:R-:W-:Y:S06]  /*0710*/  BAR.SYNC.DEFER_BLOCKING 0x0 ;  /* 0x0000000000007b1d */ /* 0x000fec0000010000 */
[----:B------:R1:W-:Y:S01]  /*0720*/  @!P0 STS [R12], RZ ;  /* 0x000000ff0c008388 */ /* 0x0003e20000000800 */
[----:B------:R-:W-:Y:S01]  /*0730*/  NOP ;  /* 0x0000000000007918 */ /* 0x000fe20000000000 */
[----:B------:R-:W-:Y:S05]  /*0740*/  @P2 BRA `(.L_x_15) ;  /* 0x0000000000182947 */ /* 0x000fea0003800000 */
[----:B-123--:R-:W1:Y:S01]  /*0750*/  LDS R2, [UR59+0x8] ;  /* 0x0000083bff027984 */ /* 0x00ee620008000800 */
[----:B------:R-:W2:Y:S01]  /*0760*/  LDC.64 R10, c[0x0][0x218] ;  /* 0x00008600ff0a7b82 */ /* 0x000ea20000000a00 */
[----:B----4-:R-:W-:Y:S02]  /*0770*/  IMAD.MOV.U32 R5, RZ, RZ, 0x70 ;  /* 0x00000070ff057424 */ /* 0x010fe400078e00ff */
[----:B--2---:R2:W-:Y:S03]  /*0780*/  STS.64 [UR59], R10 ;  /* 0x0000000aff007988 */ /* 0x0045e60008000a3b */
[----:B-1----:R-:W-:-:S05]  /*0790*/  LOP3.LUT R2, R2, 0x10, R5, 0xd8, !PT ;  /* 0x0000001002027812 */ /* 0x002fca00078ed805 */
[----:B------:R2:W-:Y:S02]  /*07a0*/  STS [UR59+0x8], R2 ;  /* 0x00000802ff007988 */ /* 0x0005e4000800083b */
.L_x_15:
[----:B----4-:R-:W-:Y:S05]  /*07b0*/  BSYNC B1 ;  /* 0x0000000000017941 */ /* 0x010fea0003800000 */
.L_x_14:
[----:B------:R-:W-:Y:S04]  /*07c0*/  BSSY B1, `(.L_x_16) ;  /* 0x000000a000017945 */ /* 0x000fe80003800000 */
[----:B------:R-:W-:Y:S05]  /*07d0*/  @P2 BRA `(.L_x_17) ;  /* 0x0000000000202947 */ /* 0x000fea0003800000 */
[----:B-123--:R-:W1:Y:S01]  /*07e0*/  LDS R2, [UR59+0x34] ;  /* 0x0000343bff027984 */ /* 0x00ee620008000800 */
[----:B------:R-:W-:Y:S02]  /*07f0*/  IMAD.MOV.U32 R9, RZ, RZ, 0x3f000000 ;  /* 0x3f000000ff097424 */ /* 0x000fe400078e00ff */
[----:B------:R-:W-:Y:S01]  /*0800*/  @!P2 IMAD.MOV.U32 R4, RZ, RZ, 0x7f ;  /* 0x0000007fff04a424 */ /* 0x000fe200078e00ff */
[----:B------:R-:W2:Y:S02]  /*0810*/  @!P2 LDS R5, [UR59+0x38] ;  /* 0x0000383bff05a984 */ /* 0x000ea40008000800 */
[----:B-1----:R-:W-:Y:S02]  /*0820*/  LOP3.LUT R2, R2, 0xff000000, R9, 0xb8, !PT ;  /* 0xff00000002027812 */ /* 0x002fe400078eb809 */
[----:B--2---:R-:W-:-:S03]  /*0830*/  @!P2 LOP3.LUT R4, R5, 0xff, R4, 0xb8, !PT ;  /* 0x000000ff0504a812 */ /* 0x004fc600078eb804 */
[----:B------:R4:W-:Y:S04]  /*0840*/  STS [UR59+0x34], R2 ;  /* 0x00003402ff007988 */ /* 0x0009e8000800083b */
[----:B------:R4:W-:Y:S02]  /*0850*/  @!P2 STS [UR59+0x38], R4 ;  /* 0x00003804ff00a988 */ /* 0x0009e4000800083b */
.L_x_17:
[----:B------:R-:W-:Y:S05]  /*0860*/  BSYNC B1 ;  /* 0x0000000000017941 */ /* 0x000fea0003800000 */
.L_x_16:
[----:B------:R-:W-:Y:S04]  /*0870*/  BSSY B1, `(.L_x_18) ;  /* 0x0000004000017945 */ /* 0x000fe80003800000 */
[----:B------:R-:W-:Y:S05]  /*0880*/  @P2 BRA `(.L_x_19) ;  /* 0x0000000000082947 */ /* 0x000fea0003800000 */
[----:B------:R1:W-:Y:S04]  /*0890*/  STS [UR59+0x24], R8 ;  /* 0x00002408ff007988 */ /* 0x0003e8000800083b */
[----:B------:R1:W-:Y:S02]  /*08a0*/  STS [UR59+0x20], R7 ;  /* 0x00002007ff007988 */ /* 0x0003e4000800083b */
.L_x_19:
[----:B------:R-:W-:Y:S05]  /*08b0*/  BSYNC B1 ;  /* 0x0000000000017941 */ /* 0x000fea0003800000 */
.L_x_18:
[----:B------:R-:W-:Y:S04]  /*08c0*/  BSSY B1, `(.L_x_20) ;  /* 0x000000e000017945 */ /* 0x000fe80003800000 */
[----:B------:R-:W-:Y:S05]  /*08d0*/  @P2 BRA `(.L_x_21) ;  /* 0x0000000000302947 */ /* 0x000fea0003800000 */
[----:B----4-:R-:W4:Y:S01]  /*08e0*/  LDS R4, [UR59+0x34] ;  /* 0x0000343bff047984 */ /* 0x010f220008000800 */
[----:B--2---:R-:W2:Y:S03]  /*08f0*/  LDC.64 R10, c[0x0][0x240] ;  /* 0x00009000ff0a7b82 */ /* 0x004ea60000000a00 */
[----:B-1-3--:R-:W1:Y:S01]  /*0900*/  LDS R2, [UR59+0x1c] ;  /* 0x00001c3bff027984 */ /* 0x00ae620008000800 */
[C---:B--2---:R-:W-:Y:S01]  /*0910*/  SHF.L.U64.HI R8, R10.reuse, 0x1, R11 ;  /* 0x000000010a087819 */ /* 0x044fe2000001020b */
[----:B------:R-:W-:-:S03]  /*0920*/  IMAD.SHL.U32 R5, R10, 0x2, RZ ;  /* 0x000000020a057824 */ /* 0x000fc600078e00ff */
[--C-:B------:R-:W-:Y:S02]  /*0930*/  SHF.R.U32.HI R9, RZ, 0x4, R8.reuse ;  /* 0x00000004ff097819 */ /* 0x100fe40000011608 */
[----:B------:R-:W-:-:S05]  /*0940*/  SHF.R.U64 R5, R5, 0x4, R8 ;  /* 0x0000000405057819 */ /* 0x000fca0000001208 */
[----:B------:R2:W-:Y:S01]  /*0950*/  STS [UR59+0xc], R5 ;  /* 0x00000c05ff007988 */ /* 0x0005e2000800083b */
[----:B----4-:R-:W-:Y:S02]  /*0960*/  LOP3.LUT R4, R4, 0x7, RZ, 0xb8, !PT ;  /* 0x0000000704047812 */ /* 0x010fe400078eb8ff */
[----:B-1----:R-:W-:-:S03]  /*0970*/  LOP3.LUT R2, R2, 0xf, R9, 0xb8, !PT ;  /* 0x0000000f02027812 */ /* 0x002fc600078eb809 */
[----:B------:R2:W-:Y:S04]  /*0980*/  STS [UR59+0x34], R4 ;  /* 0x00003404ff007988 */ /* 0x0005e8000800083b */
[----:B------:R2:W-:Y:S02]  /*0990*/  STS [UR59+0x1c], R2 ;  /* 0x00001c02ff007988 */ /* 0x0005e4000800083b */
.L_x_21:
[----:B------:R-:W-:Y:S05]  /*09a0*/  BSYNC B1 ;  /* 0x0000000000017941 */ /* 0x000fea0003800000 */
.L_x_20:
[----:B------:R-:W-:Y:S04]  /*09b0*/  BSSY B2, `(.L_x_22) ;  /* 0x000001a000027945 */ /* 0x000fe80003800000 */
[----:B------:R-:W-:Y:S04]  /*09c0*/  BSSY B1, `(.L_x_23) ;  /* 0x0000015000017945 */ /* 0x000fe80003800000 */
[----:B------:R-:W-:Y:S05]  /*09d0*/  @P2 BRA `(.L_x_24) ;  /* 0x0000000000202947 */ /* 0x000fea0003800000 */
[----:B-1234-:R-:W1:Y:S02]  /*09e0*/  LDS R2, [UR59+0x34] ;  /* 0x0000343bff027984 */ /* 0x01ee640008000800 */
[----:B-1----:R-:W-:-:S05]  /*09f0*/  LOP3.LUT R2, R2, 0x38, RZ, 0xb8, !PT ;  /* 0x0000003802027812 */ /* 0x002fca00078eb8ff */
[----:B------:R1:W-:Y:S01]  /*0a00*/  STS [UR59+0x34], R2 ;  /* 0x00003402ff007988 */ /* 0x0003e2000800083b */
[----:B------:R-:W-:Y:S05]  /*0a10*/  @P2 BRA `(.L_x_25) ;  /* 0x0000000000202947 */ /* 0x000fea0003800000 */
[----:B-1----:R-:W1:Y:S01]  /*0a20*/  LDS R2, [UR59+0x8] ;  /* 0x0000083bff027984 */ /* 0x002e620008000800 */
[----:B------:R-:W-:-:S05]  /*0a30*/  IMAD.MOV.U32 R5, RZ, RZ, 0x780 ;  /* 0x00000780ff057424 */ /* 0x000fca00078e00ff */
[----:B-1----:R-:W-:-:S05]  /*0a40*/  LOP3.LUT R2, R2, 0x300, R5, 0xd8, !PT ;  /* 0x0000030002027812 */ /* 0x002fca00078ed805 */
[----:B------:R1:W-:Y:S02]  /*0a50*/  STS [UR59+0x8], R2 ;  /* 0x00000802ff007988 */ /* 0x0003e4000800083b */
.L_x_24:
[----:B------:R-:W-:Y:S05]  /*0a60*/  @P2 BRA `(.L_x_26) ;  /* 0x0000000000282947 */ /* 0x000fea0003800000 */
[----:B-1234-:R-:W1:Y:S02]  /*0a70*/  LDS R2, [UR59+0x8] ;  /* 0x0000083bff027984 */ /* 0x01ee640008000800 */
[----:B-1----:R-:W-:-:S05]  /*0a80*/  LOP3.LUT R2, R2, 0x1800, RZ, 0xb8, !PT ;  /* 0x0000180002027812 */ /* 0x002fca00078eb8ff */
[----:B------:R2:W-:Y:S02]  /*0a90*/  STS [UR59+0x8], R2 ;  /* 0x00000802ff007988 */ /* 0x0005e4000800083b */
.L_x_25:
[----:B------:R-:W-:Y:S05]  /*0aa0*/  @P2 BREAK B1 ;  /* 0x0000000000012942 */ /* 0x000fea0003800000 */
[----:B------:R-:W-:Y:S05]  /*0ab0*/  @P2 BRA `(.L_x_27) ;  /* 0x0000000000242947 */ /* 0x000fea0003800000 */
[----:B-12---:R-:W1:Y:S01]  /*0ac0*/  LDS R2, [UR59+0x8] ;  /* 0x0000083bff027984 */ /* 0x006e620008000800 */
[----:B------:R-:W-:-:S05]  /*0ad0*/  IMAD.MOV.U32 R5, RZ, RZ, 0x6000 ;  /* 0x00006000ff057424 */ /* 0x000fca00078e00ff */
[----:B-1----:R-:W-:-:S04]  /*0ae0*/  LOP3.LUT R2, R2, 0x6000, R5, 0xd8, !PT ;  /* 0x0000600002027812 */ /* 0x002fc800078ed805 */
[----:B------:R-:W-:-:S05]  /*0af0*/  LOP3.LUT R2, R2, 0x400000, RZ, 0xb8, !PT ;  /* 0x0040000002027812 */ /* 0x000fca00078eb8ff */
[----:B------:R1:W-:Y:S02]  /*0b00*/  STS [UR59+0x8], R2 ;  /* 0x00000802ff007988 */ /* 0x0003e4000800083b */
.L_x_26:
[----:B------:R-:W-:Y:S05]  /*0b10*/  BSYNC B1 ;  /* 0x0000000000017941 */ /* 0x000fea0003800000 */
.L_x_23:
[----:B-1234-:R-:W1:Y:S02]  /*0b20*/  @!P2 LDS R2, [UR59+0x8] ;  /* 0x0000083bff02a984 */ /* 0x01ee640008000800 */
[----:B-1----:R-:W-:-:S05]  /*0b30*/  @!P2 LOP3.LUT R2, R2, 0x8000, RZ, 0xb8, !PT ;  /* 0x000080000202a812 */ /* 0x002fca00078eb8ff */
[----:B------:R3:W-:Y:S02]  /*0b40*/  @!P2 STS [UR59+0x8], R2 ;  /* 0x00000802ff00a988 */ /* 0x0007e4000800083b */
.L_x_27:
[----:B------:R-:W-:Y:S05]  /*0b50*/  BSYNC B2 ;  /* 0x0000000000027941 */ /* 0x000fea0003800000 */
.L_x_22:
[----:B------:R-:W-:Y:S05]  /*0b60*/  WARPSYNC.ALL ;  /* 0x0000000000007948 */ /* 0x000fea0003800000 */
[----:B------:R-:W-:-:S04]  /*0b70*/  UIADD3 UR7, UR8, 0x80, URZ ;  /* 0x0000008008077890 */ /* 0x000fc8000fffe03f */
[----:B------:R-:W-:-:S04]  /*0b80*/  UIADD3 UR6, UP0, UR7, UR52, URZ ;  /* 0x0000003407067290 */ /* 0x000fc8000ff1e03f */
[----:B------:R-:W-:Y:S01]  /*0b90*/  ULEA.HI.X.SX32 UR7, UR7, UR53, 0x1, UP0 ;  /* 0x0000003507077291 */ /* 0x000fe200080f0e3f */
[----:B------:R-:W-:Y:S11]  /*0ba0*/  @P0 BRA `(.L_x_28) ;  /* 0x0000000000280947 */ /* 0x000ff60003800000 */
        /* <DEDUP_REMOVED lines=10> */
.L_x_28:
[----:B------:R-:W-:Y:S05]  /*0c50*/  @P0 BRA `(.L_x_29) ;  /* 0x00000000000c0947 */ /* 0x000fea0003800000 */
[----:B------:R0:W-:Y:S01]  /*0c60*/  UTMACMDFLUSH ;  /* 0x00000000000079b7 */ /* 0x0001e20000000000 */
[----:B------:R-:W-:Y:S05]  /*0c70*/  @P0 BRA `(.L_x_29) ;  /* 0x0000000000040947 */ /* 0x000fea0003800000 */
[----:B------:R-:W-:-:S04]  /*0c80*/  DEPBAR.LE SB0, 0x0 ;  /* 0x000080000000791a */ /* 0x000fc80000000000 */
.L_x_29:
        /* <DEDUP_REMOVED lines=8> */
[----:B----4-:R-:W2:Y:S01]  /*0d10*/  LDC.64 R8, c[0x0][0x220] ;  /* 0x00008800ff087b82 */ /* 0x010ea20000000a00 */
[----:B------:R-:W-:Y:S02]  /*0d20*/  IMAD.MOV.U32 R5, RZ, RZ, 0x70 ;  /* 0x00000070ff057424 */ /* 0x000fe400078e00ff */
[----:B--2---:R2:W-:Y:S03]  /*0d30*/  STS.64 [UR59], R8 ;  /* 0x00000008ff007988 */ /* 0x0045e60008000a3b */
[----:B-1----:R-:W-:-:S05]  /*0d40*/  LOP3.LUT R2, R2, 0x10, R5, 0xd8, !PT ;  /* 0x0000001002027812 */ /* 0x002fca00078ed805 */
[----:B------:R2:W-:Y:S02]  /*0d50*/  STS [UR59+0x8], R2 ;  /* 0x00000802ff007988 */ /* 0x0005e4000800083b */
.L_x_31:
[----:B----4-:R-:W-:Y:S05]  /*0d60*/  BSYNC B2 ;  /* 0x0000000000027941 */ /* 0x010fea0003800000 */
.L_x_30:
[----:B------:R-:W-:Y:S04]  /*0d70*/  BSSY B3, `(.L_x_32) ;  /* 0x0000011000037945 */ /* 0x000fe80003800000 */
[----:B------:R-:W-:Y:S04]  /*0d80*/  BSSY B2, `(.L_x_33) ;  /* 0x000000e000027945 */ /* 0x000fe80003800000 */
[----:B------:R-:W-:Y:S05]  /*0d90*/  @P2 BRA `(.L_x_34) ;  /* 0x0000000000242947 */ /* 0x000fea0003800000 */
[----:B-123--:R-:W1:Y:S01]  /*0da0*/  LDS R2, [UR59+0x34] ;  /* 0x0000343bff027984 */ /* 0x00ee620008000800 */
[----:B------:R-:W-:-:S05]  /*0db0*/  IMAD.MOV.U32 R5, RZ, RZ, 0x3f000000 ;  /* 0x3f000000ff057424 */ /* 0x000fca00078e00ff */
[----:B-1----:R-:W-:-:S05]  /*0dc0*/  LOP3.LUT R2, R2, 0xff000000, R5, 0xb8, !PT ;  /* 0xff00000002027812 */ /* 0x002fca00078eb805 */
[----:B------:R1:W-:Y:S01]  /*0dd0*/  STS [UR59+0x34], R2 ;  /* 0x00003402ff007988 */ /* 0x0003e2000800083b */
[----:B------:R-:W-:Y:S05]  /*0de0*/  @P2 BRA `(.L_x_35) ;  /* 0x00000000001c2947 */ /* 0x000fea0003800000 */
[----:B-1----:R-:W1:Y:S01]  /*0df0*/  LDS R2, [UR59+0x38] ;  /* 0x0000383bff027984 */ /* 0x002e620008000800 */
[----:B------:R-:W-:-:S05]  /*0e00*/  IMAD.MOV.U32 R5, RZ, RZ, 0xff ;  /* 0x000000ffff057424 */ /* 0x000fca00078e00ff */
[----:B-1----:R-:W-:-:S05]  /*0e10*/  LOP3.LUT R2, R2, 0xff, R5, 0xb8, !PT ;  /* 0x000000ff02027812 */ /* 0x002fca00078eb805 */
[----:B------:R4:W-:Y:S02]  /*0e20*/  STS [UR59+0x38], R2 ;  /* 0x00003802ff007988 */ /* 0x0009e4000800083b */
.L_x_34:
[----:B------:R-:W-:Y:S05]  /*0e30*/  @P2 BREAK B2 ;  /* 0x0000000000022942 */ /* 0x000fea0003800000 */
[----:B------:R-:W-:Y:S05]  /*0e40*/  @P2 BRA `(.L_x_36) ;  /* 0x00000000000c2947 */ /* 0x000fea0003800000 */
[----:B------:R1:W-:Y:S02]  /*0e50*/  STS [UR59+0x20], R7 ;  /* 0x00002007ff007988 */ /* 0x0003e4000800083b */
.L_x_35:
[----:B------:R-:W-:Y:S05]  /*0e60*/  BSYNC B2 ;  /* 0x0000000000027941 */ /* 0x000fea0003800000 */
.L_x_33:
[----:B------:R1:W-:Y:S02]  /*0e70*/  @!P2 STS [UR59+0x24], R6 ;  /* 0x00002406ff00a988 */ /* 0x0003e4000800083b */
.L_x_36:
[----:B------:R-:W-:Y:S05]  /*0e80*/  BSYNC B3 ;  /* 0x0000000000037941 */ /* 0x000fea0003800000 */
.L_x_32:
[----:B------:R-:W-:Y:S05]  /*0e90*/  WARPSYNC.ALL ;  /* 0x0000000000007948 */ /* 0x000fea0003800000 */
[----:B------:R-:W-:Y:S04]  /*0ea0*/  BSSY B3, `(.L_x_37) ;  /* 0x000000e000037945 */ /* 0x000fe80003800000 */
[----:B------:R-:W-:Y:S05]  /*0eb0*/  @P2 BRA `(.L_x_38) ;  /* 0x0000000000302947 */ /* 0x000fea0003800000 */
[----:B------:R-:W5:Y:S01]  /*0ec0*/  LDS R4, [UR59+0x34] ;  /* 0x0000343bff047984 */ /* 0x000f620008000800 */
[----:B--2---:R-:W2:Y:S03]  /*0ed0*/  LDC.64 R8, c[0x0][0x248] ;  /* 0x00009200ff087b82 */ /* 0x004ea60000000a00 */
[----:B-1-34-:R-:W1:Y:S01]  /*0ee0*/  LDS R2, [UR59+0x1c] ;  /* 0x00001c3bff027984 */ /* 0x01ae620008000800 */
[C---:B--2---:R-:W-:Y:S01]  /*0ef0*/  SHF.L.U64.HI R6, R8.reuse, 0x1, R9 ;  /* 0x0000000108067819 */ /* 0x044fe20000010209 */
[----:B------:R-:W-:-:S03]  /*0f00*/  IMAD.SHL.U32 R5, R8, 0x2, RZ ;  /* 0x0000000208057824 */ /* 0x000fc600078e00ff */
[--C-:B------:R-:W-:Y:S02]  /*0f10*/  SHF.R.U32.HI R7, RZ, 0x4, R6.reuse ;  /* 0x00000004ff077819 */ /* 0x100fe40000011606 */
[----:B------:R-:W-:-:S05]  /*0f20*/  SHF.R.U64 R5, R5, 0x4, R6 ;  /* 0x0000000405057819 */ /* 0x000fca0000001206 */
[----:B------:R2:W-:Y:S01]  /*0f30*/  STS [UR59+0xc], R5 ;  /* 0x00000c05ff007988 */ /* 0x0005e2000800083b */
[----:B-----5:R-:W-:Y:S02]  /*0f40*/  LOP3.LUT R4, R4, 0x7, RZ, 0xb8, !PT ;  /* 0x0000000704047812 */ /* 0x020fe400078eb8ff */
[----:B-1----:R-:W-:-:S03]  /*0f50*/  LOP3.LUT R2, R2, 0xf, R7, 0xb8, !PT ;  /* 0x0000000f02027812 */ /* 0x002fc600078eb807 */
[----:B------:R2:W-:Y:S04]  /*0f60*/  STS [UR59+0x34], R4 ;  /* 0x00003404ff007988 */ /* 0x0005e8000800083b */
[----:B------:R2:W-:Y:S02]  /*0f70*/  STS [UR59+0x1c], R2 ;  /* 0x00001c02ff007988 */ /* 0x0005e4000800083b */
.L_x_38:
[----:B------:R-:W-:Y:S05]  /*0f80*/  BSYNC B3 ;  /* 0x0000000000037941 */ /* 0x000fea0003800000 */
.L_x_37:
        /* <DEDUP_REMOVED lines=11> */
.L_x_41:
[----:B------:R-:W-:Y:S05]  /*1040*/  @P2 BRA `(.L_x_43) ;  /* 0x0000000000282947 */ /* 0x000fea0003800000 */
[----:B-1234-:R-:W1:Y:S02]  /*1050*/  LDS R2, [UR59+0x8] ;  /* 0x0000083bff027984 */ /* 0x01ee640008000800 */
[----:B-1----:R-:W-:-:S05]  /*1060*/  LOP3.LUT R2, R2, 0x1800, RZ, 0xb8, !PT ;  /* 0x0000180002027812 */ /* 0x002fca00078eb8ff */
[----:B------:R2:W-:Y:S02]  /*1070*/  STS [UR59+0x8], R2 ;  /* 0x00000802ff007988 */ /* 0x0005e4000800083b */
.L_x_42:
[----:B------:R-:W-:Y:S05]  /*1080*/  @P2 BREAK B4 ;  /* 0x0000000000042942 */ /* 0x000fea0003800000 */
[----:B------:R-:W-:Y:S05]  /*1090*/  @P2 BRA `(.L_x_44) ;  /* 0x0000000000242947 */ /* 0x000fea0003800000 */
[----:B-12---:R-:W1:Y:S01]  /*10a0*/  LDS R2, [UR59+0x8] ;  /* 0x0000083bff027984 */ /* 0x006e620008000800 */
[----:B------:R-:W-:-:S05]  /*10b0*/  IMAD.MOV.U32 R5, RZ, RZ, 0x6000 ;  /* 0x00006000ff057424 */ /* 0x000fca00078e00ff */
[----:B-1----:R-:W-:-:S04]  /*10c0*/  LOP3.LUT R2, R2, 0x6000, R5, 0xd8, !PT ;  /* 0x0000600002027812 */ /* 0x002fc800078ed805 */
[----:B------:R-:W-:-:S05]  /*10d0*/  LOP3.LUT R2, R2, 0x400000, RZ, 0xb8, !PT ;  /* 0x0040000002027812 */ /* 0x000fca00078eb8ff */
[----:B------:R1:W-:Y:S02]  /*10e0*/  STS [UR59+0x8], R2 ;  /* 0x00000802ff007988 */ /* 0x0003e4000800083b */
.L_x_43:
[----:B------:R-:W-:Y:S05]  /*10f0*/  BSYNC B4 ;  /* 0x0000000000047941 */ /* 0x000fea0003800000 */
.L_x_40:
[----:B-1234-:R-:W1:Y:S02]  /*1100*/  @!P2 LDS R2, [UR59+0x8] ;  /* 0x0000083bff02a984 */ /* 0x01ee640008000800 */
[----:B-1----:R-:W-:-:S05]  /*1110*/  @!P2 LOP3.LUT R2, R2, 0x8000, RZ, 0xb8, !PT ;  /* 0x000080000202a812 */ /* 0x002fca00078eb8ff */
[----:B------:R3:W-:Y:S02]  /*1120*/  @!P2 STS [UR59+0x8], R2 ;  /* 0x00000802ff00a988 */ /* 0x0007e4000800083b */
.L_x_44:
[----:B------:R-:W-:Y:S05]  /*1130*/  BSYNC B3 ;  /* 0x0000000000037941 */ /* 0x000fea0003800000 */
.L_x_39:
[----:B------:R-:W-:Y:S05]  /*1140*/  WARPSYNC.ALL ;  /* 0x0000000000007948 */ /* 0x000fea0003800000 */
[----:B------:R4:W-:Y:S01]  /*1150*/  STL [R1], RZ ;  /* 0x000000ff01007387 */ /* 0x0009e20000100800 */
[----:B------:R-:W-:Y:S01]  /*1160*/  UIADD3 UR8, UR8, 0x100, URZ ;  /* 0x0000010008087890 */ /* 0x000fe2000fffe03f */
[----:B------:R-:W-:Y:S02]  /*1170*/  ISETP.GE.AND P1, PT, R13, 0x1, PT ;  /* 0x000000010d00780c */ /* 0x000fe40003f26270 */
[----:B------:R-:W-:Y:S01]  /*1180*/  SHF.R.U32.HI R6, RZ, 0x5, R20 ;  /* 0x00000005ff067819 */ /* 0x000fe20000011614 */
[----:B------:R-:W-:-:S04]  /*1190*/  UIADD3 UR52, UP0, UR8, UR52, URZ ;  /* 0x0000003408347290 */ /* 0x000fc8000ff1e03f */
[----:B------:R-:W-:Y:S01]  /*11a0*/  ULEA.HI.X.SX32 UR53, UR8, UR53, 0x1, UP0 ;  /* 0x0000003508357291 */ /* 0x000fe200080f0e3f */
[----:B----4-:R-:W-:Y:S11]  /*11b0*/  @P0 BRA `(.L_x_45) ;  /* 0x0000000000280947 */ /* 0x010ff60003800000 */
        /* <DEDUP_REMOVED lines=10> */
.L_x_45:
[----:B------:R-:W-:Y:S05]  /*1260*/  @P0 BRA `(.L_x_46) ;  /* 0x00000000000c0947 */ /* 0x000fea0003800000 */
[----:B------:R0:W-:Y:S01]  /*1270*/  UTMACMDFLUSH ;  /* 0x00000000000079b7 */ /* 0x0001e20000000000 */
[----:B------:R-:W-:Y:S05]  /*1280*/  @P0 BRA `(.L_x_46) ;  /* 0x0000000000040947 */ /* 0x000fea0003800000 */
[----:B------:R-:W-:-:S04]  /*1290*/  DEPBAR.LE SB0, 0x0 ;  /* 0x000080000000791a */ /* 0x000fc80000000000 */
.L_x_46:
[----:B------:R-:W-:Y:S05]  /*12a0*/  WARPSYNC.ALL ;  /* 0x0000000000007948 */ /* 0x000fea0003800000 */
[----:B-----5:R-:W-:Y:S01]  /*12b0*/  BAR.SYNC.DEFER_BLOCKING 0x0 ;  /* 0x0000000000007b1d */ /* 0x020fe20000010000 */
[----:B------:R-:W-:Y:S01]  /*12c0*/  R2UR UR57, R6 ;  /* 0x00000000063972ca */ /* 0x000fe200000e0000 */
[----:B------:R-:W-:Y:S01]  /*12d0*/  USHF.L.U32 UR58, UR54, 0x7, URZ ;  /* 0x00000007363a7899 */ /* 0x000fe2000800063f */
[----:B------:R-:W-:Y:S01]  /*12e0*/  CS2R R152, SRZ ;  /* 0x0000000000987805 */ /* 0x000fe2000001ff00 */
[----:B------:R-:W-:Y:S01]  /*12f0*/  USHF.L.U32 UR11, UR55, 0x8, URZ ;  /* 0x00000008370b7899 */ /* 0x000fe2000800063f */
[----:B------:R-:W-:Y:S01]  /*1300*/  CS2R R154, SRZ ;  /* 0x00000000009a7805 */ /* 0x000fe2000001ff00 */
[----:B------:R-:W-:Y:S01]  /*1310*/  VOTEU.ALL UP1, P2 ;  /* 0x00000000003f7886 */ /* 0x000fe20001020000 */
[----:B------:R-:W-:Y:S01]  /*1320*/  UMOV UR8, 0x1 ;  /* 0x0000000100087882 */ /* 0x000fe20000000000 */
[----:B------:R-:W-:Y:S01]  /*1330*/  VOTEU.ALL UP0, P2 ;  /* 0x00000000003f7886 */ /* 0x000fe20001000000 */
[----:B------:R1:W-:Y:S01]  /*1340*/  STL [R1+0x4], RZ ;  /* 0x000004ff01007387 */ /* 0x0003e20000100800 */
[----:B------:R-:W-:Y:S01]  /*1350*/  VOTEU.ALL UP2, P2 ;  /* 0x00000000003f7886 */ /* 0x000fe20001040000 */
[----:B------:R-:W-:-:S04]  /*1360*/  @!UP1 UIADD3 UR12, -UR8, 0x100000, URZ ;  /* 0x00100000080c9890 */ /* 0x000fc8000fffe13f */
[----:B------:R-:W-:Y:S02]  /*1370*/  @!UP1 USHF.L.U32 UR13, UR12, 0xb, URZ ;  /* 0x0000000b0c0d9899 */ /* 0x000fe4000800063f */
[----:B------:R-:W-:Y:S01]  /*1380*/  @!UP1 USHF.L.U32 UR12, UR12, 0x1, URZ ;  /* 0x000000010c0c9899 */ /* 0x000fe2000800063f */
[----:B------:R-:W-:Y:S01]  /*1390*/  CS2R R156, SRZ ;  /* 0x00000000009c7805 */ /* 0x000fe2000001ff00 */
[----:B------:R1:W-:Y:S01]  /*13a0*/  STL [R1+0x8], RZ ;  /* 0x000008ff01007387 */ /* 0x0003e20000100800 */
[----:B------:R-:W-:-:S04]  /*13b0*/  @!UP1 UIADD3 UR14, -UR8, 0x100000, URZ ;  /* 0x00100000080e9890 */ /* 0x000fc8000fffe13f */
[----:B------:R-:W-:Y:S02]  /*13c0*/  @!UP1 USHF.L.U32 UR15, UR14, 0xb, URZ ;  /* 0x0000000b0e0f9899 */ /* 0x000fe4000800063f */
[----:B------:R-:W-:Y:S01]  /*13d0*/  @!UP1 USHF.L.U32 UR14, UR14, 0x1, URZ ;  /* 0x000000010e0e9899 */ /* 0x000fe2000800063f */
[----:B------:R-:W-:Y:S01]  /*13e0*/  CS2R R158, SRZ ;  /* 0x00000000009e7805 */ /* 0x000fe2000001ff00 */
[----:B------:R-:W-:-:S04]  /*13f0*/  @!UP1 UIADD3 UR16, -UR8, 0x100000, URZ ;  /* 0x0010000008109890 */ /* 0x000fc8000fffe13f */
[----:B------:R-:W-:Y:S02]  /*1400*/  @!UP1 USHF.L.U32 UR17, UR16, 0xb, URZ ;  /* 0x0000000b10119899 */ /* 0x000fe4000800063f */
[----:B------:R-:W-:Y:S01]  /*1410*/  @!UP1 USHF.L.U32 UR16, UR16, 0x1, URZ ;  /* 0x0000000110109899 */ /* 0x000fe2000800063f */
[----:B------:R1:W-:Y:S01]  /*1420*/  STL [R1+0xc], RZ ;  /* 0x00000cff01007387 */ /* 0x0003e20000100800 */
[----:B------:R-:W-:-:S04]  /*1430*/  @!UP1 UIADD3 UR8, -UR8, 0x100000, URZ ;  /* 0x0010000008089890 */ /* 0x000fc8000fffe13f */
[----:B------:R-:W-:Y:S02]  /*1440*/  @!UP1 USHF.L.U32 UR9, UR8, 0xb, URZ ;  /* 0x0000000b08099899 */ /* 0x000fe4000800063f */
[----:B------:R-:W-:Y:S01]  /*1450*/  @!UP1 USHF.L.U32 UR8, UR8, 0x1, URZ ;  /* 0x0000000108089899 */ /* 0x000fe2000800063f */
[----:B------:R-:W-:Y:S01]  /*1460*/  CS2R R160, SRZ ;  /* 0x0000000000a07805 */ /* 0x000fe2000001ff00 */
[----:B------:R-:W-:Y:S01]  /*1470*/  VOTEU.ALL UP1, P2 ;  /* 0x00000000003f7886 */ /* 0x000fe20001020000 */
[----:B------:R1:W-:Y:S01]  /*1480*/  STL [R1+0x10], RZ ;  /* 0x000010ff01007387 */ /* 0x0003e20000100800 */
[----:B------:R-:W-:Y:S01]  /*1490*/  VOTEU.ALL UP3, P2 ;  /* 0x00000000003f7886 */ /* 0x000fe20001060000 */
[----:B------:R-:W-:Y:S02]  /*14a0*/  CS2R R162, SRZ ;  /* 0x0000000000a27805 */ /* 0x000fe4000001ff00 */
[----:B------:R-:W2:Y:S02]  /*14b0*/  FENCE.VIEW.ASYNC.S ;  /* 0x00000000000073c6 */ /* 0x000ea40000000000 */
[----:B--2---:R1:W2:Y:S02]  /*14c0*/  @!UP0 SYNCS.EXCH.64 URZ, [UR59+0x60000], UR12 ;  /* 0x0600000c3b3f85b2 */ /* 0x0042a40008000100 */
[----:B------:R1:W-:Y:S01]  /*14d0*/  STL [R1+0x14], RZ ;  /* 0x000014ff01007387 */ /* 0x0003e20000100800 */
[----:B------:R-:W-:-:S02]  /*14e0*/  CS2R R164, SRZ ;  /* 0x0000000000a47805 */ /* 0x000fc4000001ff00 */
[----:B------:R-:W-:Y:S02]  /*14f0*/  CS2R R166, SRZ ;  /* 0x0000000000a67805 */ /* 0x000fe4000001ff00 */
[----:B------:R-:W-:Y:S01]  /*1500*/  CS2R R168, SRZ ;  /* 0x0000000000a87805 */ /* 0x000fe2000001ff00 */
[----:B------:R1:W-:Y:S01]  /*1510*/  STL [R1+0x18], RZ ;  /* 0x000018ff01007387 */ /* 0x0003e20000100800 */
[----:B------:R-:W-:Y:S02]  /*1520*/  CS2R R170, SRZ ;  /* 0x0000000000aa7805 */ /* 0x000fe4000001ff00 */
[----:B------:R-:W-:Y:S02]  /*1530*/  CS2R R172, SRZ ;  /* 0x0000000000ac7805 */ /* 0x000fe4000001ff00 */
[----:B------:R-:W-:Y:S01]  /*1540*/  CS2R R174, SRZ ;  /* 0x0000000000ae7805 */ /* 0x000fe2000001ff00 */
[----:B--2---:R-:W-:Y:S01]  /*1550*/  BAR.SYNC.DEFER_BLOCKING 0x0 ;  /* 0x0000000000007b1d */ /* 0x004fe20000010000 */
[----:B------:R-:W-:-:S02]  /*1560*/  CS2R R176, SRZ ;  /* 0x0000000000b07805 */ /* 0x000fc4000001ff00 */
[----:B------:R-:W-:Y:S02]  /*1570*/  CS2R R178, SRZ ;  /* 0x0000000000b27805 */ /* 0x000fe4000001ff00 */
[----:B------:R-:W-:Y:S02]  /*1580*/  CS2R R180, SRZ ;  /* 0x0000000000b47805 */ /* 0x000fe4000001ff00 */
[----:B------:R-:W-:Y:S02]  /*1590*/  CS2R R182, SRZ ;  /* 0x0000000000b67805 */ /* 0x000fe4000001ff00 */
[----:B------:R-:W-:Y:S02]  /*15a0*/  CS2R R184, SRZ ;  /* 0x0000000000b87805 */ /* 0x000fe4000001ff00 */
[----:B------:R-:W-:Y:S02]  /*15b0*/  CS2R R186, SRZ ;  /* 0x0000000000ba7805 */ /* 0x000fe4000001ff00 */
[----:B------:R-:W-:Y:S01]  /*15c0*/  CS2R R188, SRZ ;  /* 0x0000000000bc7805 */ /* 0x000fe2000001ff00 */
        /* <DEDUP_REMOVED lines=17> */
[----:B------:R1:W2:Y:S01]  /*16e0*/  @!UP1 SYNCS.EXCH.64 URZ, [UR59+0x60008], UR14 ;  /* 0x0600080e3b3f95b2 */ /* 0x0002a20008000100 */
[----:B------:R-:W-:-:S02]  /*16f0*/  CS2R R214, SRZ ;  /* 0x0000000000d67805 */ /* 0x000fc4000001ff00 */
[----:B------:R-:W-:Y:S01]  /*1700*/  CS2R R88, SRZ ;  /* 0x0000000000587805 */ /* 0x000fe2000001ff00 */
[----:B------:R1:W-:Y:S01]  /*1710*/  STL [R1+0x30], RZ ;  /* 0x000030ff01007387 */ /* 0x0003e20000100800 */
[----:B------:R-:W-:Y:S02]  /*1720*/  CS2R R90, SRZ ;  /* 0x00000000005a7805 */ /* 0x000fe4000001ff00 */
[----:B------:R-:W-:Y:S02]  /*1730*/  CS2R R92, SRZ ;  /* 0x00000000005c7805 */ /* 0x000fe4000001ff00 */
[----:B------:R-:W-:Y:S01]  /*1740*/  CS2R R94, SRZ ;  /* 0x00000000005e7805 */ /* 0x000fe2000001ff00 */
[----:B------:R1:W-:Y:S01]  /*1750*/  STL [R1+0x34], RZ ;  /* 0x000034ff01007387 */ /* 0x0003e20000100800 */
[----:B------:R-:W-:Y:S02]  /*1760*/  CS2R R96, SRZ ;  /* 0x0000000000607805 */ /* 0x000fe4000001ff00 */
        /* <DEDUP_REMOVED lines=74> */
[----:B--2---:R-:W-:Y:S01]  /*1c10*/  BAR.SYNC.DEFER_BLOCKING 0x0 ;  /* 0x0000000000007b1d */ /* 0x004fe20000010000 */
[----:B------:R-:W-:Y:S02]  /*1c20*/  CS2R R82, SRZ ;  /* 0x0000000000527805 */ /* 0x000fe4000001ff00 */
[----:B------:R-:W-:Y:S02]  /*1c30*/  CS2R R84, SRZ ;  /* 0x0000000000547805 */ /* 0x000fe4000001ff00 */
[----:B------:R-:W-:Y:S01]  /*1c40*/  CS2R R86, SRZ ;  /* 0x0000000000567805 */ /* 0x000fe2000001ff00 */
[----:B------:R1:W-:Y:S04]  /*1c50*/  STL [R1+0x80], RZ ;  /* 0x000080ff01007387 */ /* 0x0003e80000100800 */
[----:B------:R1:W-:Y:S04]  /*1c60*/  STL [R1+0x84], RZ ;  /* 0x000084ff01007387 */ /* 0x0003e80000100800 */
[----:B------:R1:W-:Y:S04]  /*1c70*/  STL [R1+0x88], RZ ;  /* 0x000088ff01007387 */ /* 0x0003e80000100800 */
[----:B------:R1:W-:Y:S04]  /*1c80*/  STL [R1+0x8c], RZ ;  /* 0x00008cff01007387 */ /* 0x0003e80000100800 */
[----:B------:R1:W-:Y:S01]  /*1c90*/  STL [R1+0x90], RZ ;  /* 0x000090ff01007387 */ /* 0x0003e20000100800 */
[----:B------:R1:W2:Y:S03]  /*1ca0*/  @!UP2 SYNCS.EXCH.64 URZ, [UR59+0x60010], UR16 ;  /* 0x060010103b3fa5b2 */ /* 0x0002a60008000100 */
[----:B------:R1:W-:Y:S04]  /*1cb0*/  STL [R1+0x94], RZ ;  /* 0x000094ff01007387 */ /* 0x0003e80000100800 */
        /* <DEDUP_REMOVED lines=18> */
[----:B------:R1:W-:Y:S01]  /*1de0*/  STL [R1+0xe0], RZ ;  /* 0x0000e0ff01007387 */ /* 0x0003e20000100800 */
[----:B--2---:R-:W-:Y:S06]  /*1df0*/  BAR.SYNC.DEFER_BLOCKING 0x0 ;  /* 0x0000000000007b1d */ /* 0x004fec0000010000 */
[----:B------:R1:W-:Y:S04]  /*1e00*/  STL [R1+0xe4], RZ ;  /* 0x0000e4ff01007387 */ /* 0x0003e80000100800 */
[----:B------:R1:W-:Y:S04]  /*1e10*/  STL [R1+0xe8], RZ ;  /* 0x0000e8ff01007387 */ /* 0x0003e80000100800 */
[----:B------:R1:W-:Y:S04]  /*1e20*/  STL [R1+0xec], RZ ;  /* 0x0000ecff01007387 */ /* 0x0003e80000100800 */
[----:B------:R1:W-:Y:S04]  /*1e30*/  STL [R1+0xf0], RZ ;  /* 0x0000f0ff01007387 */ /* 0x0003e80000100800 */
[----:B------:R1:W-:Y:S01]  /*1e40*/  STL [R1+0xf4], RZ ;  /* 0x0000f4ff01007387 */ /* 0x0003e20000100800 */
[----:B------:R1:W2:Y:S03]  /*1e50*/  @!UP3 SYNCS.EXCH.64 URZ, [UR59+0x60018], UR8 ;  /* 0x060018083b3fb5b2 */ /* 0x0002a60008000100 */
[----:B------:R1:W-:Y:S04]  /*1e60*/  STL [R1+0xf8], RZ ;  /* 0x0000f8ff01007387 */ /* 0x0003e80000100800 */
[----:B------:R1:W-:Y:S01]  /*1e70*/  STL [R1+0xfc], RZ ;  /* 0x0000fcff01007387 */ /* 0x0003e20000100800 */
[----:B------:R-:W-:Y:S05]  /*1e80*/  @!P1 BRA `(.L_x_47) ;  /* 0x0000001c00989947 */ /* 0x000fea0003800000 */
[----:B------:R1:W-:Y:S01]  /*1e90*/  STL [R1], RZ ;  /* 0x000000ff01007387 */ /* 0x0003e20000100800 */
[----:B------:R-:W-:Y:S02]  /*1ea0*/  CS2R R152, SRZ ;  /* 0x0000000000987805 */ /* 0x000fe4000001ff00 */
        /* <DEDUP_REMOVED lines=127> */
[----:B------:R-:W-:Y:S01]  /*26a0*/  UMOV UR56, URZ ;  /* 0x0000003f00387c82 */ /* 0x000fe20008000000 */
[----:B-1----:R-:W-:-:S02]  /*26b0*/  UMOV UR15, URZ ;  /* 0x0000003f000f7c82 */ /* 0x002fc40008000000 */
        /* <DEDUP_REMOVED lines=30> */
[----:B--2---:R1:W-:Y:S02]  /*28a0*/  STL [R1+0xfc], RZ ;  /* 0x0000fcff01007387 */ /* 0x0043e40000100800 */
.L_x_49:
[----:B------:R-:W-:Y:S01]  /*28b0*/  BAR.SYNC.DEFER_BLOCKING 0x0 ;  /* 0x0000000000007b1d */ /* 0x000fe20000010000 */
[----:B------:R-:W-:Y:S01]  /*28c0*/  ULEA UR22, UR56, UR59, 0x3 ;  /* 0x0000003b38167291 */ /* 0x000fe2000f8e183f */
[----:B---3--:R-:W-:Y:S01]  /*28d0*/  @!P2 IMAD.MOV.U32 R2, RZ, RZ, 0x18000 ;  /* 0x00018000ff02a424 */ /* 0x008fe200078e00ff */
[----:B------:R-:W-:Y:S01]  /*28e0*/  ELECT P0, URZ, PT ;  /* 0x00000000003f782f */ /* 0x000fe20003800000 */
[----:B------:R-:W-:-:S03]  /*28f0*/  ULEA UR8, UR56, UR59, 0xf ;  /* 0x0000003b38087291 */ /* 0x000fc6000f8e783f */
[----:B------:R-:W-:Y:S01]  /*2900*/  ISETP.LT.U32.AND P0, PT, R3, 0x40, P0 ;  /* 0x000000400300780c */ /* 0x000fe20000701070 */
[----:B------:R-:W-:Y:S02]  /*2910*/  ULEA UR20, UR56, UR59, 0x10 ;  /* 0x0000003b38147291 */ /* 0x000fe4000f8e803f */
[----:B------:R-:W-:Y:S02]  /*2920*/  ULOP3.LUT UR12, UR57, 0x1, URZ, 0xc0, !UPT ;  /* 0x00000001390c7892 */ /* 0x000fe4000f8ec03f */
[----:B------:R-:W-:Y:S02]  /*2930*/  UIADD3 UR21, UR8, 0x40000, URZ ;  /* 0x0004000008157890 */ /* 0x000fe4000fffe03f */
[----:B------:R-:W-:Y:S02]  /*2940*/  ULEA UR8, UR12, UR20, 0xf ;  /* 0x000000140c087291 */ /* 0x000fe4000f8e783f */
[----:B------:R-:W-:Y:S01]  /*2950*/  ULEA UR10, UR12, UR15, 0x6 ;  /* 0x0000000f0c0a7291 */ /* 0x000fe2000f8e303f */
[----:B------:R-:W-:-:S03]  /*2960*/  ELECT P1, URZ, PT ;  /* 0x00000000003f782f */ /* 0x000fc60003820000 */
[----:B------:R-:W-:Y:S01]  /*2970*/  VOTEU.ANY UP0, P0 ;  /* 0x00000000003f7886 */ /* 0x000fe20000000100 */
[----:B------:R-:W-:Y:S01]  /*2980*/  VOTEU.ANY UP2, P0 ;  /* 0x00000000003f7886 */ /* 0x000fe20000040100 */
[----:B------:R-:W-:Y:S01]  /*2990*/  ISETP.LT.U32.AND P1, PT, R3, 0x40, P1 ;  /* 0x000000400300780c */ /* 0x000fe20000f21070 */
[----:B------:R-:W-:Y:S01]  /*29a0*/  ULEA UR14, UR12, UR58, 0x6 ;  /* 0x0000003a0c0e7291 */ /* 0x000fe2000f8e303f */
[----:B------:R2:W-:Y:S01]  /*29b0*/  @!P2 SYNCS.ARRIVE.TRANS64 RZ, [UR22+0x60000], R2 ;  /* 0x06000002ffffa9a7 */ /* 0x0005e20008000016 */
[----:B------:R3:W-:Y:S06]  /*29c0*/  MEMBAR.ALL.CTA ;  /* 0x0000000000007992 */ /* 0x0007ec0000008000 */
[----:B---3--:R-:W3:Y:S01]  /*29d0*/  FENCE.VIEW.ASYNC.S ;  /* 0x00000000000073c6 */ /* 0x008ee20000000000 */
[----:B------:R-:W-:Y:S01]  /*29e0*/  @UP0 UIADD3 UR9, UR22, 0x60000, URZ ;  /* 0x0006000016090890 */ /* 0x000fe2000fffe03f */
[----:B------:R-:W-:Y:S01]  /*29f0*/  @UP0 UMOV UR16, UR4 ;  /* 0x0000000400100c82 */ /* 0x000fe20008000000 */
[----:B------:R-:W-:Y:S01]  /*2a00*/  @UP0 UMOV UR17, UR5 ;  /* 0x0000000500110c82 */ /* 0x000fe20008000000 */
[----:B------:R-:W-:Y:S01]  /*2a10*/  ULEA UR12, UR12, UR21, 0xe ;  /* 0x000000150c0c7291 */ /* 0x000fe2000f8e703f */
[----:B--2---:R-:W-:Y:S01]  /*2a20*/  SHF.L.U32 R2, R0, 0x1f, RZ ;  /* 0x0000001f00027819 */ /* 0x004fe200000006ff */
[----:B---3--:R-:W-:Y:S01]  /*2a30*/  VOTEU.ANY UP1, P1 ;  /* 0x00000000003f7886 */ /* 0x008fe20000820100 */
[----:B------:R-:W-:-:S04]  /*2a40*/  VOTEU.ANY UP3, P1 ;  /* 0x00000000003f7886 */ /* 0x000fc80000860100 */
[----:B------:R-:W-:Y:S01]  /*2a50*/  @UP1 UIADD3 UR13, UR22, 0x60000, URZ ;  /* 0x00060000160d1890 */ /* 0x000fe2000fffe03f */
[----:B------:R-:W-:Y:S01]  /*2a60*/  @UP1 UMOV UR18, UR6 ;  /* 0x0000000600121c82 */ /* 0x000fe20008000000 */
[----:B------:R-:W-:Y:S01]  /*2a70*/  @UP1 UMOV UR19, UR7 ;  /* 0x0000000700131c82 */ /* 0x000fe20008000000 */
[----:B------:R-:W-:Y:S06]  /*2a80*/  BAR.SYNC.DEFER_BLOCKING 0x0 ;  /* 0x0000000000007b1d */ /* 0x000fec0000010000 */
[----:B------:R2:W-:Y:S02]  /*2a90*/  @UP2 UTMALDG.2D [UR8], [UR16] ;  /* 0x00000008100025b4 */ /* 0x0005e40008008000 */
[----:B------:R-:W-:Y:S06]  /*2aa0*/  BAR.SYNC.DEFER_BLOCKING 0x0 ;  /* 0x0000000000007b1d */ /* 0x000fec0000010000 */
[----:B------:R2:W-:Y:S02]  /*2ab0*/  @UP3 UTMALDG.2D [UR12], [UR18] ;  /* 0x0000000c120035b4 */ /* 0x0005e40008008000 */
[----:B------:R-:W-:Y:S06]  /*2ac0*/  BAR.SYNC.DEFER_BLOCKING 0x0 ;  /* 0x0000000000007b1d */ /* 0x000fec0000010000 */
[----:B------:R-:W3:Y:S02]  /*2ad0*/  SYNCS.PHASECHK.TRANS64.TRYWAIT P0, [UR22+0x60000], R2 ;  /* 0x06000002ff0075a7 */ /* 0x000ee40008000156 */
[----:B--23--:R-:W-:Y:S05]  /*2ae0*/  @!P0 BRA `(.L_x_48) ;  /* 0x0000002000c88947 */ /* 0x00cfea0003800000 */
.L_x_50:
[----:B------:R-:W-:Y:S01]  /*2af0*/  STL.64 [R1+0x1f8], R86 ;  /* 0x0001f85601007387 */ /* 0x000fe20000100a00 */
[----:B------:R-:W-:Y:S01]  /*2b00*/  USHF.R.U32.HI UR8, URZ, 0x4, UR21 ;  /* 0x000000043f087899 */ /* 0x000fe20008011615 */
[----:B------:R-:W2:Y:S02]  /*2b10*/  LDC R2, c[0x0][0x230] ;  /* 0x00008c00ff027b82 */ /* 0x000ea40000000800 */
[----:B------:R-:W-:Y:S04]  /*2b20*/  STL.64 [R1+0x1f0], R84 ;  /* 0x0001f05401007387 */ /* 0x000fe80000100a00 */
        /* <DEDUP_REMOVED lines=29> */
[----:B------:R3:W-:Y:S04]  /*2d00*/  STL.64 [R1+0x100], R24 ;  /* 0x0001001801007387 */ /* 0x0007e80000100a00 */
[----:B---3--:R-:W3:Y:S04]  /*2d10*/  LDL.LU.64 R24, [R1] ;  /* 0x0000000001187983 */ /* 0x008ee80000300a00 */
[----:B------:R-:W3:Y:S04]  /*2d20*/  LDL.LU.64 R26, [R1+0x8] ;  /* 0x00000800011a7983 */ /* 0x000ee80000300a00 */
        /* <DEDUP_REMOVED lines=29> */
[----:B------:R-:W3:Y:S01]  /*2f00*/  LDL.LU.64 R86, [R1+0xf8] ;  /* 0x0000f80001567983 */ /* 0x000ee20000300a00 */
[----:B------:R-:W-:-:S02]  /*2f10*/  USHF.R.U32.HI UR40, URZ, 0x4, UR20 ;  /* 0x000000043f287899 */ /* 0x000fc40008011614 */
[----:B------:R-:W-:Y:S02]  /*2f20*/  USGXT.U32 UR8, UR8, 0xe ;  /* 0x0000000e0808789a */ /* 0x000fe40008000000 */
[----:B------:R-:W-:Y:S02]  /*2f30*/  USGXT.U32 UR40, UR40, 0xe ;  /* 0x0000000e2828789a */ /* 0x000fe40008000000 */
[----:B------:R-:W-:Y:S01]  /*2f40*/  ULOP3.LUT UR42, UR8, 0x4000000, URZ, 0xfc, !UPT ;  /* 0x04000000082a7892 */ /* 0x000fe2000f8efc3f */
[----:B------:R-:W-:Y:S01]  /*2f50*/  UMOV UR41, 0x40000040 ;  /* 0x4000004000297882 */ /* 0x000fe20000000000 */
[----:B------:R-:W-:Y:S01]  /*2f60*/  UMOV UR43, 0x40000040 ;  /* 0x40000040002b7882 */ /* 0x000fe20000000000 */
[----:B------:R-:W-:Y:S02]  /*2f70*/  UIADD3 UR44, UP0, UR40, 0x2, URZ ;  /* 0x00000002282c7890 */ /* 0x000fe4000ff1e03f */
[----:B------:R-:W-:Y:S01]  /*2f80*/  UIADD3 UR46, UP1, UR8, 0x4000080, URZ ;  /* 0x04000080082e7890 */ /* 0x000fe2000ff3e03f */
[----:B------:R-:W-:-:S02]  /*2f90*/  UMOV UR9, URZ ;  /* 0x0000003f00097c82 */ /* 0x000fc40008000000 */
[----:B------:R-:W-:Y:S01]  /*2fa0*/  UMOV UR8, URZ ;  /* 0x0000003f00087c82 */ /* 0x000fe20008000000 */
[----:B------:R-:W-:Y:S02]  /*2fb0*/  UIADD3.X UR47, UR9, 0x40000040, URZ, UP1, !UPT ;  /* 0x40000040092f7890 */ /* 0x000fe40008ffe43f */
[----:B------:R-:W-:Y:S02]  /*2fc0*/  UIADD3.X UR45, UR8, 0x40000040, URZ, UP0, !UPT ;  /* 0x40000040082d7890 */ /* 0x000fe400087fe43f */
[----:B------:R-:W-:Y:S02]  /*2fd0*/  UIADD3.64 UR38, UR46, 0x80, URZ ;  /* 0x000000802e267897 */ /* 0x000fe4000fffe03f */
[----:B------:R-:W-:Y:S02]  /*2fe0*/  UIADD3.64 UR36, UR44, 0x2, URZ ;  /* 0x000000022c247897 */ /* 0x000fe4000fffe03f */
[----:B------:R-:W-:Y:S02]  /*2ff0*/  UIADD3.64 UR32, UR44, 0x4, URZ ;  /* 0x000000042c207897 */ /* 0x000fe4000fffe03f */
[----:B------:R-:W-:-:S02]  /*3000*/  UIADD3.64 UR34, UR46, 0x100, URZ ;  /* 0x000001002e227897 */ /* 0x000fc4000fffe03f */
[----:B------:R-:W-:Y:S02]  /*3010*/  UIADD3.64 UR28, UR44, 0x7fe, URZ ;  /* 0x000007fe2c1c7897 */ /* 0x000fe4000fffe03f */
[----:B------:R-:W-:Y:S02]  /*3020*/  UIADD3.64 UR30, UR46, 0x180, URZ ;  /* 0x000001802e1e7897 */ /* 0x000fe4000fffe03f */
[----:B------:R-:W-:Y:S02]  /*3030*/  UIADD3.64 UR24, UR44, 0x800, URZ ;  /* 0x000008002c187897 */ /* 0x000fe4000fffe03f */
[----:B------:R-:W-:Y:S02]  /*3040*/  UIADD3.64 UR26, UR46, 0x200, URZ ;  /* 0x000002002e1a7897 */ /* 0x000fe4000fffe03f */
[----:B------:R-:W-:Y:S02]  /*3050*/  UIADD3.64 UR20, UR44, 0x802, URZ ;  /* 0x000008022c147897 */ /* 0x000fe4000fffe03f */
[----:B------:R-:W-:-:S02]  /*3060*/  UIADD3.64 UR22, UR46, 0x280, URZ ;  /* 0x000002802e167897 */ /* 0x000fc4000fffe03f */
[----:B------:R-:W-:Y:S02]  /*3070*/  UIADD3.64 UR16, UR44, 0x804, URZ ;  /* 0x000008042c107897 */ /* 0x000fe4000fffe03f */
[----:B------:R-:W-:Y:S01]  /*3080*/  UIADD3.64 UR18, UR46, 0x300, URZ ;  /* 0x000003002e127897 */ /* 0x000fe2000fffe03f */
[----:B---3--:R-:W-:-:S06]  /*3090*/  WARPGROUP.ARRIVE ;  /* 0x00000000000079c5 */ /* 0x008fcc0000000000 */
[----:B------:R-:W-:Y:S03]  /*30a0*/  HGMMA.64x128x16.F32 R24, gdesc[UR40].tnspB, R24, gsb0 ;  /* 0x41e00000281879f0 */ /* 0x000fe60008000818 */
[----:B------:R-:W-:Y:S02]  /*30b0*/  WARPGROUP.DEPBAR.LE gsb0, 0x0 ;  /* 0x00008000000079c5 */ /* 0x000fe40000010000 */
[----:B------:R-:W-:-:S07]  /*30c0*/  WARPGROUP.ARRIVE ;  /* 0x00000000000079c5 */ /* 0x000fce0000000000 */
        /* <DEDUP_REMOVED lines=15> */
[----:B------:R-:W-:Y:S01]  /*31c0*/  HGMMA.64x128x16.F32 R24, gdesc[UR20].tnspB, R24, gsb0 ;  /* 0x41e00000141879f0 */ /* 0x000fe20008000818 */
[----:B------:R-:W-:Y:S02]  /*31d0*/  UIADD3.64 UR40, UR44, 0x1fe, URZ ;  /* 0x000001fe2c287897 */ /* 0x000fe4000fffe03f */
[----:B------:R-:W-:Y:S02]  /*31e0*/  WARPGROUP.DEPBAR.LE gsb0, 0x0 ;  /* 0x00008000000079c5 */ /* 0x000fe40000010000 */
[----:B------:R-:W-:-:S07]  /*31f0*/  WARPGROUP.ARRIVE ;  /* 0x00000000000079c5 */ /* 0x000fce0000000000 */
[----:B------:R-:W-:Y:S01]  /*3200*/  HGMMA.64x128x16.F32 R24, gdesc[UR16].tnspB, R24, gsb0 ;  /* 0x41e00000101879f0 */ /* 0x000fe20008000818 */
[----:B------:R-:W-:Y:S01]  /*3210*/  UIADD3.64 UR48, UR44, 0x200, URZ ;  /* 0x000002002c307897 */ /* 0x000fe2000fffe03f */
[----:B------:R-:W-:Y:S01]  /*3220*/  UMOV UR50, UR46 ;  /* 0x0000002e00327c82 */ /* 0x000fe20008000000 */
[----:B------:R-:W-:Y:S01]  /*3230*/  UMOV UR51, UR47 ;  /* 0x0000002f00337c82 */ /* 0x000fe20008000000 */
[----:B------:R-:W-:Y:S02]  /*3240*/  WARPGROUP.DEPBAR.LE gsb0, 0x0 ;  /* 0x00008000000079c5 */ /* 0x000fe40000010000 */
[----:B------:R-:W-:Y:S01]  /*3250*/  WARPGROUP.ARRIVE ;  /* 0x00000000000079c5 */ /* 0x000fe20000000000 */
[----:B------:R-:W-:Y:S01]  /*3260*/  UIADD3.64 UR36, UR44, 0x202, URZ ;  /* 0x000002022c247897 */ /* 0x000fe2000fffe03f */
[----:B------:R-:W-:Y:S04]  /*3270*/  STL.64 [R1], R24 ;  /* 0x0000001801007387 */ /* 0x000fe80000100a00 */
[----:B------:R-:W-:Y:S01]  /*3280*/  HGMMA.64x128x16.F32 R152, gdesc[UR40].tnspB, R152, gsb0 ;  /* 0x41e00000289879f0 */ /* 0x000fe20008000898 */
[----:B------:R-:W-:Y:S01]  /*3290*/  UIADD3.64 UR32, UR44, 0x204, URZ ;  /* 0x000002042c207897 */ /* 0x000fe2000fffe03f */
[----:B------:R-:W-:Y:S01]  /*32a0*/  STL.64 [R1+0x8], R26 ;  /* 0x0000081a01007387 */ /* 0x000fe20000100a00 */
[----:B------:R-:W-:-:S02]  /*32b0*/  UIADD3.64 UR28, UR44, 0x9fe, URZ ;  /* 0x000009fe2c1c7897 */ /* 0x000fc4000fffe03f */
[----:B------:R-:W-:Y:S01]  /*32c0*/  UIADD3.64 UR24, UR44, 0xa00, URZ ;  /* 0x00000a002c187897 */ /* 0x000fe2000fffe03f */
[----:B------:R-:W-:Y:S01]  /*32d0*/  STL.64 [R1+0x10], R28 ;  /* 0x0000101c01007387 */ /* 0x000fe20000100a00 */
[----:B------:R-:W-:Y:S02]  /*32e0*/  UIADD3.64 UR20, UR44, 0xa02, URZ ;  /* 0x00000a022c147897 */ /* 0x000fe4000fffe03f */
[----:B------:R-:W-:Y:S01]  /*32f0*/  UIADD3.64 UR16, UR44, 0xa04, URZ ;  /* 0x00000a042c107897 */ /* 0x000fe2000fffe03f */
[----:B------:R-:W-:Y:S01]  /*3300*/  STL.64 [R1+0x18], R30 ;  /* 0x0000181e01007387 */ /* 0x000fe20000100a00 */
[----:B------:R-:W-:-:S03]  /*3310*/  UIADD3.64 UR40, UR44, 0x3fe, URZ ;  /* 0x000003fe2c287897 */ /* 0x000fc6000fffe03f */
        /* <DEDUP_REMOVED lines=27> */
[----:B------:R3:W-:Y:S01]  /*34d0*/  STL.64 [R1+0xf8], R86 ;  /* 0x0000f85601007387 */ /* 0x0007e20000100a00 */
[----:B------:R-:W-:-:S02]  /*34e0*/  WARPGROUP.DEPBAR.LE gsb0, 0x0 ;  /* 0x00008000000079c5 */ /* 0x000fc40000010000 */
[----:B------:R-:W-:Y:S01]  /*34f0*/  WARPGROUP.ARRIVE ;  /* 0x00000000000079c5 */ /* 0x000fe20000000000 */
[----:B---3--:R-:W3:Y:S04]  /*3500*/  LDL.LU.64 R86, [R1+0x1f8] ;  /* 0x0001f80001567983 */ /* 0x008ee80000300a00 */
[----:B------:R-:W3:Y:S01]  /*3510*/  LDL.LU.64 R84, [R1+0x1f0] ;  /* 0x0001f00001547983 */ /* 0x000ee20000300a00 */
[----:B------:R-:W-:Y:S03]  /*3520*/  HGMMA.64x128x16.F32 R152, gdesc[UR48].tnspB, R152, gsb0 ;  /* 0x41e00000309879f0 */ /* 0x000fe60008000898 */
[----:B------:R-:W3:Y:S01]  /*3530*/  LDL.LU.64 R82, [R1+0x1e8] ;  /* 0x0001e80001527983 */ /* 0x000ee20000300a00 */
[----:B------:R-:W-:Y:S01]  /*3540*/  UIADD3.64 UR48, UR44, 0x400, URZ ;  /* 0x000004002c307897 */ /* 0x000fe2000fffe03f */
[----:B------:R-:W-:Y:S01]  /*3550*/  UMOV UR50, UR46 ;  /* 0x0000002e00327c82 */ /* 0x000fe20008000000 */
[----:B------:R-:W-:Y:S01]  /*3560*/  UMOV UR51, UR47 ;  /* 0x0000002f00337c82 */ /* 0x000fe20008000000 */
        /* <DEDUP_REMOVED lines=29> */
[----:B------:R-:W-:-:S02]  /*3740*/  UIADD3 UR15, UR15, 0x80, URZ ;  /* 0x000000800f0f7890 */ /* 0x000fc4000fffe03f */
[----:B------:R-:W-:-:S04]  /*3750*/  UIADD3 UR56, UR56, 0x1, URZ ;  /* 0x0000000138387890 */ /* 0x000fc8000fffe03f */
[----:B--2---:R-:W-:Y:S01]  /*3760*/  ISETP.LE.AND P0, PT, R2, UR15, PT ;  /* 0x0000000f02007c0c */ /* 0x004fe2000bf03270 */
[----:B------:R-:W-:-:S04]  /*3770*/  UISETP.NE.U32.AND UP0, UPT, UR56, 0x4, UPT ;  /* 0x000000043800788c */ /* 0x000fc8000bf05070 */
[----:B------:R-:W-:Y:S01]  /*3780*/  USEL UR8, URZ, 0x1, UP0 ;  /* 0x000000013f087887 */ /* 0x000fe20008000000 */
[----:B------:R-:W-:Y:S02]  /*3790*/  WARPGROUP.DEPBAR.LE gsb0, 0x0 ;  /* 0x00008000000079c5 */ /* 0x000fe40000010000 */
[----:B------:R-:W-:Y:S01]  /*37a0*/  WARPGROUP.ARRIVE ;  /* 0x00000000000079c5 */ /* 0x000fe20000000000 */
[----:B------:R-:W-:Y:S02]  /*37b0*/  USEL UR56, UR56, URZ, UP0 ;  /* 0x0000003f38387287 */ /* 0x000fe40008000000 */
[----:B------:R-:W-:-:S03]  /*37c0*/  LOP3.LUT R0, R0, UR8, RZ, 0x3c, !PT ;  /* 0x0000000800007c12 */ /* 0x000fc6000f8e3cff */
[----:B------:R-:W-:Y:S01]  /*37d0*/  HGMMA.64x128x16.F32 R152, gdesc[UR36].tnspB, R152, gsb0 ;  /* 0x41e00000249879f0 */ /* 0x000fe20008000898 */
[----:B------:R-:W-:Y:S02]  /*37e0*/  UIADD3.64 UR36, UR44, 0x402, URZ ;  /* 0x000004022c247897 */ /* 0x000fe4000fffe03f */
[----:B------:R-:W-:Y:S02]  /*37f0*/  WARPGROUP.DEPBAR.LE gsb0, 0x0 ;  /* 0x00008000000079c5 */ /* 0x000fe40000010000 */
[----:B------:R-:W-:-:S07]  /*3800*/  WARPGROUP.ARRIVE ;  /* 0x00000000000079c5 */ /* 0x000fce0000000000 */
        /* <DEDUP_REMOVED lines=50> */
[----:B---3--:R-:W-:-:S07]  /*3b30*/  WARPGROUP.ARRIVE ;  /* 0x00000000000079c5 */ /* 0x008fce0000000000 */
[----:B------:R-:W-:Y:S01]  /*3b40*/  HGMMA.64x128x16.F32 R24, gdesc[UR40].tnspB, R24, gsb0 ;  /* 0x41e00000281879f0 */ /* 0x000fe20008000818 */
[----:B------:R-:W-:Y:S01]  /*3b50*/  UIADD3.64 UR40, UR44, 0x600, URZ ;  /* 0x000006002c287897 */ /* 0x000fe2000fffe03f */
[----:B------:R-:W-:Y:S01]  /*3b60*/  UMOV UR42, UR46 ;  /* 0x0000002e002a7c82 */ /* 0x000fe20008000000 */
[----:B------:R-:W-:Y:S01]  /*3b70*/  UMOV UR43, UR47 ;  /* 0x0000002f002b7c82 */ /* 0x000fe20008000000 */
[----:B------:R-:W-:Y:S02]  /*3b80*/  WARPGROUP.DEPBAR.LE gsb0, 0x0 ;  /* 0x00008000000079c5 */ /* 0x000fe40000010000 */
[----:B------:R-:W-:-:S06]  /*3b90*/  WARPGROUP.ARRIVE ;  /* 0x00000000000079c5 */ /* 0x000fcc0000000000 */
        /* <DEDUP_REMOVED lines=20> */
[----:B------:R-:W-:Y:S05]  /*3ce0*/  @!P0 BRA `(.L_x_49) ;  /* 0xffffffe800f08947 */ /* 0x000fea000383ffff */
.L_x_47:
[----:B------:R5:W-:Y:S04]  /*3cf0*/  STL [R1+0x10c], R84 ;  /* 0x00010c5401007387 */ /* 0x000be80000100800 */
[----:B------:R-:W3:Y:S01]  /*3d00*/  LDL.LU R8, [R1] ;  /* 0x0000000001087983 */ /* 0x000ee20000300800 */
[----:B--2---:R-:W-:Y:S06]  /*3d10*/  BAR.SYNC.DEFER_BLOCKING 0x0 ;  /* 0x0000000000007b1d */ /* 0x004fec0000010000 */
[----:B-----5:R-:W2:Y:S04]  /*3d20*/  LDL.LU R84, [R1+0x4] ;  /* 0x0000040001547983 */ /* 0x020ea80000300800 */
[----:B------:R5:W-:Y:S04]  /*3d30*/  STL [R1+0x108], R85 ;  /* 0x0001085501007387 */ /* 0x000be80000100800 */
[----:B-----5:R-:W5:Y:S01]  /*3d40*/  LDL.LU R85, [R1+0xc] ;  /* 0x00000c0001557983 */ /* 0x020f620000300800 */
[----:B------:R-:W4:Y:S03]  /*3d50*/  @!P2 SYNCS.CCTL.IV [UR59+0x60000] ;  /* 0x06000000ff00a9b1 */ /* 0x000f26000800003b */
[----:B------:R-:W5:Y:S04]  /*3d60*/  LDL.LU R9, [R1+0x8] ;  /* 0x0000080001097983 */ /* 0x000f680000300800 */
[----:B------:R1:W-:Y:S01]  /*3d70*/  STL [R1+0x104], R86 ;  /* 0x0001045601007387 */ /* 0x0003e20000100800 */
[----:B----4-:R-:W-:Y:S06]  /*3d80*/  BAR.SYNC.DEFER_BLOCKING 0x0 ;  /* 0x0000000000007b1d */ /* 0x010fec0000010000 */
[----:B-1----:R-:W4:Y:S04]  /*3d90*/  LDL.LU R86, [R1+0x14] ;  /* 0x0000140001567983 */ /* 0x002f280000300800 */
[----:B------:R-:W4:Y:S04]  /*3da0*/  LDL.LU R10, [R1+0x10] ;  /* 0x00001000010a7983 */ /* 0x000f280000300800 */
[----:B------:R1:W-:Y:S01]  /*3db0*/  STL [R1+0x100], R87 ;  /* 0x0001005701007387 */ /* 0x0003e20000100800 */
[----:B------:R-:W1:Y:S02]  /*3dc0*/  @!P2 SYNCS.CCTL.IV [UR59+0x60008] ;  /* 0x06000800ff00a9b1 */ /* 0x000e64000800003b */
[----:B-1----:R-:W-:Y:S06]  /*3dd0*/  BAR.SYNC.DEFER_BLOCKING 0x0 ;  /* 0x0000000000007b1d */ /* 0x002fec0000010000 */
[----:B------:R-:W4:Y:S04]  /*3de0*/  LDL.LU R87, [R1+0x1c] ;  /* 0x00001c0001577983 */ /* 0x000f280000300800 */
[----:B------:R-:W4:Y:S04]  /*3df0*/  LDL.LU R11, [R1+0x18] ;  /* 0x00001800010b7983 */ /* 0x000f280000300800 */
[----:B------:R-:W4:Y:S04]  /*3e00*/  LDL.LU R20, [R1+0x24] ;  /* 0x0000240001147983 */ /* 0x000f280000300800 */
[----:B------:R-:W4:Y:S04]  /*3e10*/  LDL.LU R4, [R1+0x20] ;  /* 0x0000200001047983 */ /* 0x000f280000300800 */
[----:B------:R-:W4:Y:S01]  /*3e20*/  LDL.LU R3, [R1+0x2c] ;  /* 0x00002c0001037983 */ /* 0x000f220000300800 */
[----:B------:R-:W1:Y:S03]  /*3e30*/  @!P2 SYNCS.CCTL.IV [UR59+0x60010] ;  /* 0x06001000ff00a9b1 */ /* 0x000e66000800003b */
[----:B------:R-:W4:Y:S04]  /*3e40*/  LDL.LU R5, [R1+0x28] ;  /* 0x0000280001057983 */ /* 0x000f280000300800 */
        /* <DEDUP_REMOVED lines=51> */
[----:B---3--:R-:W3:Y:S01]  /*4180*/  LDL.LU R2, [R1+0xf8] ;  /* 0x0000f80001027983 */ /* 0x008ee20000300800 */
[----:B-1----:R-:W-:Y:S01]  /*4190*/  BAR.SYNC.DEFER_BLOCKING 0x0 ;  /* 0x0000000000007b1d */ /* 0x002fe20000010000 */
[----:B--2---:R-:W-:-:S05]  /*41a0*/  F2FP.F16.F32.PACK_AB R8, R84, R8 ;  /* 0x000000085408723e */ /* 0x004fca00000000ff */
[----:B------:R-:W2:Y:S01]  /*41b0*/  LDL.LU R84, [R1+0x10c] ;  /* 0x00010c0001547983 */ /* 0x000ea20000300800 */
[----:B------:R-:W-:Y:S02]  /*41c0*/  F2FP.F16.F32.PACK_AB R152, R153, R152 ;  /* 0x000000989998723e */ /* 0x000fe400000000ff */
[----:B-----5:R-:W-:Y:S01]  /*41d0*/  F2FP.F16.F32.PACK_AB R9, R85, R9 ;  /* 0x000000095509723e */ /* 0x020fe200000000ff */
[----:B------:R-:W1:Y:S01]  /*41e0*/  @!P2 SYNCS.CCTL.IV [UR59+0x60018] ;  /* 0x06001800ff00a9b1 */ /* 0x000e62000800003b */
[----:B------:R-:W2:Y:S01]  /*41f0*/  LDL.LU R85, [R1+0x108] ;  /* 0x0001080001557983 */ /* 0x000ea20000300800 */
[----:B----4-:R-:W-:-:S03]  /*4200*/  F2FP.F16.F32.PACK_AB R10, R86, R10 ;  /* 0x0000000a560a723e */ /* 0x010fc600000000ff */
[----:B------:R-:W4:Y:S01]  /*4210*/  LDL.LU R86, [R1+0x104] ;  /* 0x0001040001567983 */ /* 0x000f220000300800 */
[----:B------:R-:W-:-:S03]  /*4220*/  F2FP.F16.F32.PACK_AB R11, R87, R11 ;  /* 0x0000000b570b723e */ /* 0x000fc600000000ff */
[----:B------:R-:W4:Y:S01]  /*4230*/  LDL.LU R87, [R1+0x100] ;  /* 0x0001000001577983 */ /* 0x000f220000300800 */
[----:B------:R-:W-:Y:S02]  /*4240*/  F2FP.F16.F32.PACK_AB R153, R155, R154 ;  /* 0x0000009a9b99723e */ /* 0x000fe400000000ff */
[----:B------:R-:W-:Y:S02]  /*4250*/  ELECT P0, URZ, PT ;  /* 0x00000000003f782f */ /* 0x000fe40003800000 */
[----:B------:R-:W-:Y:S01]  /*4260*/  F2FP.F16.F32.PACK_AB R184, R185, R184 ;  /* 0x000000b8b9b8723e */ /* 0x000fe200000000ff */
[----:B------:R-:W-:Y:S01]  /*4270*/  ULOP3.LUT UR57, UR57, 0x1, URZ, 0xc0, !UPT ;  /* 0x0000000139397892 */ /* 0x000fe2000f8ec03f */
[----:B------:R-:W-:Y:S02]  /*4280*/  F2FP.F16.F32.PACK_AB R154, R157, R156 ;  /* 0x0000009c9d9a723e */ /* 0x000fe400000000ff */
[----:B------:R-:W-:Y:S01]  /*4290*/  F2FP.F16.F32.PACK_AB R4, R20, R4 ;  /* 0x000000041404723e */ /* 0x000fe200000000ff */
[----:B------:R-:W-:Y:S01]  /*42a0*/  ULEA UR56, UR57, UR59, 0xf ;  /* 0x0000003b39387291 */ /* 0x000fe2000f8e783f */
[----:B------:R-:W5:Y:S01]  /*42b0*/  S2R R20, SR_TID.X ;  /* 0x0000000000147919 */ /* 0x000f620000002100 */
[----:B------:R-:W-:Y:S01]  /*42c0*/  F2FP.F16.F32.PACK_AB R155, R159, R158 ;  /* 0x0000009e9f9b723e */ /* 0x000fe200000000ff */
[----:B------:R-:W-:Y:S01]  /*42d0*/  ULEA UR57, UR57, UR58, 0x6 ;  /* 0x0000003a39397291 */ /* 0x000fe2000f8e303f */
[----:B------:R-:W-:-:S02]  /*42e0*/  F2FP.F16.F32.PACK_AB R185, R187, R186 ;  /* 0x000000babbb9723e */ /* 0x000fc400000000ff */
[----:B------:R-:W-:Y:S01]  /*42f0*/  F2FP.F16.F32.PACK_AB R5, R3, R5 ;  /* 0x000000050305723e */ /* 0x000fe200000000ff */
[----:B------:R-:W-:Y:S01]  /*4300*/  UMOV UR58, UR11 ;  /* 0x0000000b003a7c82 */ /* 0x000fe20008000000 */
[----:B------:R-:W-:Y:S02]  /*4310*/  F2FP.F16.F32.PACK_AB R88, R89, R88 ;  /* 0x000000585958723e */ /* 0x000fe400000000ff */
[----:B------:R-:W-:Y:S02]  /*4320*/  F2FP.F16.F32.PACK_AB R186, R189, R188 ;  /* 0x000000bcbdba723e */ /* 0x000fe400000000ff */
[----:B------:R-:W-:Y:S02]  /*4330*/  F2FP.F16.F32.PACK_AB R187, R191, R190 ;  /* 0x000000bebfbb723e */ /* 0x000fe400000000ff */
[----:B------:R-:W-:Y:S02]  /*4340*/  F2FP.F16.F32.PACK_AB R6, R0, R6 ;  /* 0x000000060006723e */ /* 0x000fe400000000ff */
[----:B------:R-:W-:-:S02]  /*4350*/  F2FP.F16.F32.PACK_AB R89, R91, R90 ;  /* 0x0000005a5b59723e */ /* 0x000fc400000000ff */
[----:B------:R-:W-:Y:S02]  /*4360*/  F2FP.F16.F32.PACK_AB R120, R121, R120 ;  /* 0x000000787978723e */ /* 0x000fe400000000ff */
[----:B------:R-:W-:Y:S02]  /*4370*/  F2FP.F16.F32.PACK_AB R90, R93, R92 ;  /* 0x0000005c5d5a723e */ /* 0x000fe400000000ff */
[----:B------:R-:W-:Y:S02]  /*4380*/  F2FP.F16.F32.PACK_AB R91, R95, R94 ;  /* 0x0000005e5f5b723e */ /* 0x000fe400000000ff */
[----:B------:R-:W-:Y:S02]  /*4390*/  F2FP.F16.F32.PACK_AB R121, R123, R122 ;  /* 0x0000007a7b79723e */ /* 0x000fe400000000ff */
[----:B------:R-:W-:Y:S02]  /*43a0*/  F2FP.F16.F32.PACK_AB R24, R25, R24 ;  /* 0x000000181918723e */ /* 0x000fe400000000ff */
[----:B------:R-:W-:-:S02]  /*43b0*/  F2FP.F16.F32.PACK_AB R122, R125, R124 ;  /* 0x0000007c7d7a723e */ /* 0x000fc400000000ff */
[----:B------:R-:W-:Y:S02]  /*43c0*/  F2FP.F16.F32.PACK_AB R123, R127, R126 ;  /* 0x0000007e7f7b723e */ /* 0x000fe400000000ff */
[----:B------:R-:W-:Y:S01]  /*43d0*/  F2FP.F16.F32.PACK_AB R25, R27, R26 ;  /* 0x0000001a1b19723e */ /* 0x000fe200000000ff */
[C---:B-----5:R-:W-:Y:S01]  /*43e0*/  IMAD.SHL.U32 R0, R20.reuse, 0x80, RZ ;  /* 0x0000008014007824 */ /* 0x060fe200078e00ff */
[----:B------:R-:W-:Y:S02]  /*43f0*/  LOP3.LUT R3, R20, 0x7f, RZ, 0xc0, !PT ;  /* 0x0000007f14037812 */ /* 0x000fe400078ec0ff */
[----:B------:R-:W-:Y:S02]  /*4400*/  F2FP.F16.F32.PACK_AB R56, R57, R56 ;  /* 0x000000383938723e */ /* 0x000fe400000000ff */
[----:B------:R-:W-:Y:S02]  /*4410*/  LOP3.LUT R0, R0, 0x780, RZ, 0xc0, !PT ;  /* 0x0000078000007812 */ /* 0x000fe400078ec0ff */
        /* <DEDUP_REMOVED lines=13> */
[----:B------:R-:W-:Y:S02]  /*44f0*/  ISETP.LT.U32.AND P0, PT, R3, 0x40, P0 ;  /* 0x000000400300780c */ /* 0x000fe40000701070 */
[----:B------:R-:W-:Y:S02]  /*4500*/  F2FP.F16.F32.PACK_AB R194, R197, R196 ;  /* 0x000000c4c5c2723e */ /* 0x000fe400000000ff */
[----:B------:R-:W-:Y:S02]  /*4510*/  F2FP.F16.F32.PACK_AB R195, R199, R198 ;  /* 0x000000c6c7c3723e */ /* 0x000fe400000000ff */
[----:B------:R-:W-:Y:S02]  /*4520*/  F2FP.F16.F32.PACK_AB R97, R99, R98 ;  /* 0x000000626361723e */ /* 0x000fe400000000ff */
[----:B------:R-:W-:Y:S02]  /*4530*/  F2FP.F16.F32.PACK_AB R128, R129, R128 ;  /* 0x000000808180723e */ /* 0x000fe400000000ff */
[----:B------:R-:W-:-:S02]  /*4540*/  F2FP.F16.F32.PACK_AB R98, R101, R100 ;  /* 0x000000646562723e */ /* 0x000fc400000000ff */
[----:B------:R-:W-:Y:S01]  /*4550*/  F2FP.F16.F32.PACK_AB R99, R103, R102 ;  /* 0x000000666763723e */ /* 0x000fe200000000ff */
[----:B------:R-:W-:Y:S01]  /*4560*/  VOTEU.ANY UP0, P0 ;  /* 0x00000000003f7886 */ /* 0x000fe20000000100 */
[----:B------:R-:W-:Y:S01]  /*4570*/  F2FP.F16.F32.PACK_AB R129, R131, R130 ;  /* 0x000000828381723e */ /* 0x000fe200000000ff */
[----:B------:R-:W-:Y:S01]  /*4580*/  VOTEU.ANY UP1, P0 ;  /* 0x00000000003f7886 */ /* 0x000fe20000020100 */
[----:B------:R-:W-:Y:S02]  /*4590*/  F2FP.F16.F32.PACK_AB R32, R33, R32 ;  /* 0x000000202120723e */ /* 0x000fe400000000ff */
[----:B------:R-:W-:Y:S01]  /*45a0*/  F2FP.F16.F32.PACK_AB R130, R133, R132 ;  /* 0x000000848582723e */ /* 0x000fe200000000ff */
[----:B------:R-:W-:Y:S01]  /*45b0*/  @UP0 UMOV UR8, UR52 ;  /* 0x0000003400080c82 */ /* 0x000fe20008000000 */
[----:B------:R-:W-:Y:S01]  /*45c0*/  F2FP.F16.F32.PACK_AB R131, R135, R134 ;  /* 0x000000868783723e */ /* 0x000fe200000000ff */
[----:B------:R-:W-:Y:S01]  /*45d0*/  @UP0 UMOV UR9, UR53 ;  /* 0x0000003500090c82 */ /* 0x000fe20008000000 */
        /* <DEDUP_REMOVED lines=63> */
[----:B---3--:R-:W-:Y:S01]  /*49d0*/  F2FP.F16.F32.PACK_AB R231, R21, R2 ;  /* 0x0000000215e7723e */ /* 0x008fe200000000ff */
[----:B------:R-:W-:Y:S01]  /*49e0*/  IMAD.SHL.U32 R21, R20, 0x10, RZ ;  /* 0x0000001014157824 */ /* 0x000fe200078e00ff */
[----:B------:R-:W-:Y:S02]  /*49f0*/  F2FP.F16.F32.PACK_AB R113, R115, R114 ;  /* 0x000000727371723e */ /* 0x000fe400000000ff */
[----:B------:R-:W-:Y:S02]  /*4a00*/  F2FP.F16.F32.PACK_AB R144, R145, R144 ;  /* 0x000000909190723e */ /* 0x000fe400000000ff */
[----:B------:R-:W-:-:S02]  /*4a10*/  LOP3.LUT R21, R0, 0x70, R21, 0xf8, !PT ;  /* 0x0000007000157812 */ /* 0x000fc400078ef815 */
[----:B------:R-:W-:Y:S02]  /*4a20*/  F2FP.F16.F32.PACK_AB R114, R117, R116 ;  /* 0x000000747572723e */ /* 0x000fe400000000ff */
[----:B------:R-:W-:Y:S01]  /*4a30*/  LOP3.LUT R21, R21, 0x10, R20, 0x78, !PT ;  /* 0x0000001015157812 */ /* 0x000fe200078e7814 */
[----:B------:R-:W-:Y:S01]  /*4a40*/  IMAD.SHL.U32 R20, R20, 0x40, RZ ;  /* 0x0000004014147824 */ /* 0x000fe200078e00ff */
[----:B------:R-:W-:Y:S02]  /*4a50*/  F2FP.F16.F32.PACK_AB R115, R119, R118 ;  /* 0x000000767773723e */ /* 0x000fe400000000ff */
[----:B------:R-:W-:Y:S02]  /*4a60*/  F2FP.F16.F32.PACK_AB R145, R147, R146 ;  /* 0x000000929391723e */ /* 0x000fe400000000ff */
[----:B------:R-:W-:Y:S02]  /*4a70*/  LOP3.LUT R20, R21, 0x1800, R20, 0xf8, !PT ;  /* 0x0000180015147812 */ /* 0x000fe400078ef814 */
[----:B------:R-:W-:-:S02]  /*4a80*/  F2FP.F16.F32.PACK_AB R48, R49, R48 ;  /* 0x000000303130723e */ /* 0x000fc400000000ff */
[C---:B------:R-:W-:Y:S01]  /*4a90*/  LOP3.LUT R2, R20.reuse, 0x20, RZ, 0x3c, !PT ;  /* 0x0000002014027812 */ /* 0x040fe200078e3cff */
[C---:B------:R-:W-:Y:S01]  /*4aa0*/  VIADD R0, R20.reuse, UR59 ;  /* 0x0000003b14007c36 */ /* 0x040fe20008000000 */
[C---:B------:R-:W-:Y:S02]  /*4ab0*/  LOP3.LUT R3, R20.reuse, 0x40, RZ, 0x3c, !PT ;  /* 0x0000004014037812 */ /* 0x040fe400078e3cff */
[----:B------:R-:W-:Y:S01]  /*4ac0*/  LOP3.LUT R20, R20, 0x60, RZ, 0x3c, !PT ;  /* 0x0000006014147812 */ /* 0x000fe200078e3cff */
[----:B------:R-:W-:Y:S01]  /*4ad0*/  VIADD R2, R2, UR59 ;  /* 0x0000003b02027c36 */ /* 0x000fe20008000000 */
[----:B-1----:R-:W-:Y:S01]  /*4ae0*/  STSM.16.M88.4 [R0], R8 ;  /* 0x0000000800007844 */ /* 0x002fe20000000200 */
[----:B------:R-:W-:Y:S01]  /*4af0*/  VIADD R3, R3, UR59 ;  /* 0x0000003b03037c36 */ /* 0x000fe20008000000 */
[----:B------:R-:W-:Y:S01]  /*4b00*/  F2FP.F16.F32.PACK_AB R146, R149, R148 ;  /* 0x000000949592723e */ /* 0x000fe200000000ff */
[----:B------:R-:W-:Y:S01]  /*4b10*/  VIADD R20, R20, UR59 ;  /* 0x0000003b14147c36 */ /* 0x000fe20008000000 */
[----:B------:R-:W-:Y:S01]  /*4b20*/  STSM.16.M88.4 [R0+0x8000], R216 ;  /* 0x008000d800007844 */ /* 0x000fe20000000200 */
[----:B------:R-:W-:-:S02]  /*4b30*/  F2FP.F16.F32.PACK_AB R147, R151, R150 ;  /* 0x000000969793723e */ /* 0x000fc400000000ff */
[----:B------:R-:W-:Y:S01]  /*4b40*/  F2FP.F16.F32.PACK_AB R49, R51, R50 ;  /* 0x000000323331723e */ /* 0x000fe200000000ff */
[----:B------:R-:W-:Y:S01]  /*4b50*/  STSM.16.M88.4 [R0+0x2000], R152 ;  /* 0x0020009800007844 */ /* 0x000fe20000000200 */
[----:B------:R-:W-:Y:S02]  /*4b60*/  F2FP.F16.F32.PACK_AB R80, R81, R80 ;  /* 0x000000505150723e */ /* 0x000fe400000000ff */
[----:B------:R-:W-:Y:S01]  /*4b70*/  F2FP.F16.F32.PACK_AB R50, R53, R52 ;  /* 0x000000343532723e */ /* 0x000fe200000000ff */
[----:B------:R-:W-:Y:S01]  /*4b80*/  STSM.16.M88.4 [R0+0xa000], R184 ;  /* 0x00a000b800007844 */ /* 0x000fe20000000200 */
[----:B------:R-:W-:Y:S02]  /*4b90*/  F2FP.F16.F32.PACK_AB R51, R55, R54 ;  /* 0x000000363733723e */ /* 0x000fe400000000ff */
[----:B------:R-:W-:Y:S01]  /*4ba0*/  F2FP.F16.F32.PACK_AB R81, R83, R82 ;  /* 0x000000525351723e */ /* 0x000fe200000000ff */
[----:B------:R-:W-:Y:S01]  /*4bb0*/  STSM.16.M88.4 [R0+0x4000], R88 ;  /* 0x0040005800007844 */ /* 0x000fe20000000200 */
[----:B--2---:R-:W-:-:S03]  /*4bc0*/  F2FP.F16.F32.PACK_AB R82, R85, R84 ;  /* 0x000000545552723e */ /* 0x004fc600000000ff */
[----:B------:R-:W-:Y:S04]  /*4bd0*/  STSM.16.M88.4 [R0+0xc000], R120 ;  /* 0x00c0007800007844 */ /* 0x000fe80000000200 */
[----:B------:R-:W-:Y:S04]  /*4be0*/  STSM.16.M88.4 [R0+0x6000], R24 ;  /* 0x0060001800007844 */ /* 0x000fe80000000200 */
[----:B------:R-:W-:Y:S04]  /*4bf0*/  STSM.16.M88.4 [R0+0xe000], R56 ;  /* 0x00e0003800007844 */ /* 0x000fe80000000200 */
[----:B------:R-:W-:Y:S04]  /*4c00*/  STSM.16.M88.4 [R2], R4 ;  /* 0x0000000402007844 */ /* 0x000fe80000000200 */
[----:B------:R-:W-:Y:S04]  /*4c10*/  STSM.16.M88.4 [R2+0x8000], R220 ;  /* 0x008000dc02007844 */ /* 0x000fe80000000200 */
[----:B------:R-:W-:Y:S04]  /*4c20*/  STSM.16.M88.4 [R2+0x2000], R160 ;  /* 0x002000a002007844 */ /* 0x000fe80000000200 */
[----:B------:R-:W-:Y:S04]  /*4c30*/  STSM.16.M88.4 [R2+0xa000], R192 ;  /* 0x00a000c002007844 */ /* 0x000fe80000000200 */
[----:B------:R-:W-:Y:S04]  /*4c40*/  STSM.16.M88.4 [R2+0x4000], R96 ;  /* 0x0040006002007844 */ /* 0x000fe80000000200 */
[----:B------:R-:W-:Y:S01]  /*4c50*/  STSM.16.M88.4 [R2+0xc000], R128 ;  /* 0x00c0008002007844 */ /* 0x000fe20000000200 */
[----:B----4-:R-:W-:-:S03]  /*4c60*/  F2FP.F16.F32.PACK_AB R83, R87, R86 ;  /* 0x000000565753723e */ /* 0x010fc600000000ff */
[----:B------:R-:W-:Y:S04]  /*4c70*/  STSM.16.M88.4 [R2+0x6000], R32 ;  /* 0x0060002002007844 */ /* 0x000fe80000000200 */
[----:B------:R-:W-:Y:S04]  /*4c80*/  STSM.16.M88.4 [R2+0xe000], R64 ;  /* 0x00e0004002007844 */ /* 0x000fe80000000200 */
[----:B------:R-:W-:Y:S04]  /*4c90*/  STSM.16.M88.4 [R3], R12 ;  /* 0x0000000c03007844 */ /* 0x000fe80000000200 */
[----:B------:R-:W-:Y:S04]  /*4ca0*/  STSM.16.M88.4 [R3+0x8000], R224 ;  /* 0x008000e003007844 */ /* 0x000fe80000000200 */
[----:B------:R-:W-:Y:S04]  /*4cb0*/  STSM.16.M88.4 [R3+0x2000], R168 ;  /* 0x002000a803007844 */ /* 0x000fe80000000200 */
[----:B------:R-:W-:Y:S04]  /*4cc0*/  STSM.16.M88.4 [R3+0xa000], R200 ;  /* 0x00a000c803007844 */ /* 0x000fe80000000200 */
[----:B------:R-:W-:Y:S04]  /*4cd0*/  STSM.16.M88.4 [R3+0x4000], R104 ;  /* 0x0040006803007844 */ /* 0x000fe80000000200 */
        /* <DEDUP_REMOVED lines=10> */
[----:B------:R-:W-:Y:S01]  /*4d80*/  STSM.16.M88.4 [R20+0xe000], R80 ;  /* 0x00e0005014007844 */ /* 0x000fe20000000200 */
[----:B------:R1:W-:Y:S06]  /*4d90*/  MEMBAR.ALL.CTA ;  /* 0x0000000000007992 */ /* 0x0003ec0000008000 */
[----:B-1----:R-:W1:Y:S02]  /*4da0*/  FENCE.VIEW.ASYNC.S ;  /* 0x00000000000073c6 */ /* 0x002e640000000000 */
[----:B-1----:R-:W-:Y:S06]  /*4db0*/  BAR.SYNC.DEFER_BLOCKING 0x0 ;  /* 0x0000000000007b1d */ /* 0x002fec0000010000 */
[----:B------:R1:W-:Y:S01]  /*4dc0*/  @UP1 UTMASTG.2D [UR56], [UR8] ;  /* 0x00000038080013b5 */ /* 0x0003e20008008000 */
[----:B------:R0:W-:Y:S01]  /*4dd0*/  UTMACMDFLUSH ;  /* 0x00000000000079b7 */ /* 0x0001e20000000000 */
[----:B------:R-:W-:-:S04]  /*4de0*/  DEPBAR.LE SB0, 0x0 ;  /* 0x000080000000791a */ /* 0x000fc80000000000 */
[----:B------:R-:W-:Y:S06]  /*4df0*/  BAR.SYNC.DEFER_BLOCKING 0x0 ;  /* 0x0000000000007b1d */ /* 0x000fec0000010000 */
[----:B-1----:R-:W-:Y:S05]  /*4e00*/  EXIT ;  /* 0x000000000000794d */ /* 0x002fea0003800000 */
.L_x_48:
[----:B------:R-:W2:Y:S02]  /*4e10*/  SYNCS.PHASECHK.TRANS64.TRYWAIT P0, [UR22+0x60000], R2 ;  /* 0x06000002ff0075a7 */ /* 0x000ea40008000156 */
[----:B--2---:R-:W-:Y:S05]  /*4e20*/  @!P0 BRA `(.L_x_48) ;  /* 0xfffffffc00f88947 */ /* 0x004fea000383ffff */
[----:B------:R-:W-:Y:S05]  /*4e30*/  BRA `(.L_x_50) ;  /* 0xffffffdc002c7947 */ /* 0x000fea000383ffff */
.L_x_51:
[----:B------:R-:W-:-:S00]  /*4e40*/  BRA `(.L_x_51) ;  /* 0xfffffffc00fc7947 */ /* 0x000fc0000383ffff */
[----:B------:R-:W-:-:S00]  /*4e50*/  NOP ;  /* 0x0000000000007918 */ /* 0x000fc00000000000 */
        /* <DEDUP_REMOVED lines=10> */
.L_x_52:


//--------------------- .nv.shared.gluon_wgmma    --------------------------
	.section	.nv.shared.gluon_wgmma,"aw",@nobits
	.sectionflags	@""
	.align	16
	.zero		1024


//--------------------- .nv.shared.reserved.0     --------------------------
	.section	.nv.shared.reserved.0,"aw",@nobits
	.weak		__nv_reservedSMEM_offset_0_alias
	.size		__nv_reservedSMEM_offset_0_alias, 0, 0
	.other		__nv_reservedSMEM_offset_0_alias,@"STO_CUDA_RESERVED_SHARED STV_DEFAULT"
__nv_reservedSMEM_offset_0_alias:
	.zero		0


//--------------------- .nv.constant0.gluon_wgmma --------------------------
	.section	.nv.constant0.gluon_wgmma,"a",@progbits
	.sectionflags	@""
	.align	4
.nv.constant0.gluon_wgmma:
	.zero		608


//--------------------- SYMBOLS --------------------------

	.type		.nv.reservedSmem.offset0,@object
	.size		.nv.reservedSmem.offset0,0x4
